// auto-generated by cutlass_sweep.gemm — config: {"arch": "sm_90", "cluster_m": 1, "cluster_n": 1, "dtype": "fp16", "stages": 0, "tile_k": 128, "tile_m": 128, "tile_n": 64}
#include "cutlass/cutlass.h"
#include "cutlass/gemm/collective/collective_builder.hpp"
#include "cutlass/gemm/device/gemm_universal_adapter.h"
#include "cutlass/gemm/kernel/gemm_universal.hpp"
#include "cutlass/epilogue/collective/collective_builder.hpp"

using ElemA = cutlass::half_t;
using ElemB = cutlass::half_t;
using ElemCD = cutlass::half_t;
using Acc  = float;
using TileShape    = cute::Shape<cute::_128, cute::_64, cute::_128>;
using ClusterShape = cute::Shape<cute::_1, cute::_1, cute::_1>;

using CollectiveEpilogue = typename cutlass::epilogue::collective::CollectiveBuilder<
    cutlass::arch::Sm90, cutlass::arch::OpClassTensorOp,
    TileShape, ClusterShape,
    cutlass::epilogue::collective::EpilogueTileAuto,
    Acc, Acc,
    ElemCD, cutlass::layout::RowMajor, 128 / cutlass::sizeof_bits<ElemCD>::value,
    ElemCD, cutlass::layout::RowMajor, 128 / cutlass::sizeof_bits<ElemCD>::value,
    cutlass::epilogue::collective::EpilogueScheduleAuto
  >::CollectiveOp;

using CollectiveMainloop = typename cutlass::gemm::collective::CollectiveBuilder<
    cutlass::arch::Sm90, cutlass::arch::OpClassTensorOp,
    ElemA, cutlass::layout::RowMajor, 128 / cutlass::sizeof_bits<ElemA>::value,
    ElemB, cutlass::layout::ColumnMajor, 128 / cutlass::sizeof_bits<ElemB>::value,
    Acc,
    TileShape, ClusterShape,
    cutlass::gemm::collective::StageCountAutoCarveout<static_cast<int>(sizeof(typename CollectiveEpilogue::SharedStorage))>,
    cutlass::gemm::collective::KernelScheduleAuto
  >::CollectiveOp;

using GemmKernel = cutlass::gemm::kernel::GemmUniversal<
    cute::Shape<int,int,int,int>,
    CollectiveMainloop,
    CollectiveEpilogue
>;
using Gemm = cutlass::gemm::device::GemmUniversalAdapter<GemmKernel>;

// Force the device kernel symbol into the cubin without needing a host main.
auto* _anchor = &cutlass::device_kernel<GemmKernel>;


// ===== COMPILED SASS (sm_90a) =====

	.target	sm_90a

	.elftype	@"ET_EXEC"


//--------------------- .note.nv.tkinfo           --------------------------
	.section	.note.nv.tkinfo,"",@"SHT_NOTE"
	.sectionflags	@"SHF_NOTE_NV_TKINFO"
	.tkinfo
        /*0018*/ 	.word	0x00000002
        /*0030*/ 	.string	""
        /*0030*/ 	.string	"ptxas"
        /*0030*/ 	.string	"Cuda compilation tools, release 13.0, V13.0.88"
        /*0030*/ 	.string	"Build cuda_13.0.r13.0/compiler.36424714_0"
        /*0030*/ 	.string	"-arch sm_90a -m 64 "



//--------------------- .note.nv.cuinfo           --------------------------
	.section	.note.nv.cuinfo,"",@"SHT_NOTE"
	.sectionflags	@"SHF_NOTE_NV_CUINFO"
        /*0018*/ 	.short	0x0002
        /*001a*/ 	.short	0x005a
        /*001c*/ 	.short	0x0082
	.zero		2


//--------------------- .nv.info                  --------------------------
	.section	.nv.info,"",@"SHT_CUDA_INFO"
	.align	4


	//----- nvinfo : EIATTR_REGCOUNT
	.align		4
        /*0000*/ 	.byte	0x04, 0x2f
        /*0002*/ 	.short	(.L_15 - .L_14)
	.align		4
.L_14:
        /*0004*/ 	.word	index@(_ZN7cutlass13device_kernelINS_4gemm6kernel13GemmUniversalIN4cute5tupleIJiiiiEEENS1_10collective13CollectiveMmaINS1_34MainloopSm90TmaGmmaWarpSpecializedILi4ENS5_IJNS4_1CILi1EEESB_SB_EEENS1_35KernelTmaWarpSpecializedCooperativeEEENS5_IJNSA_ILi128EEENSA_ILi64EEESF_EEENS_6half_tENS5_IJlSB_lEEESI_SJ_NS4_8TiledMMAINS4_8MMA_AtomIJNS4_4SM904GMMA25MMA_64x64x16_F32F16F16_SSILNSN_5MajorE0ELSP_0ELNSN_7ScaleInE1ELSQ_1EEEEEENS4_6LayoutINS5_IJNSA_ILi2EEESB_SB_EEENS5_IJSB_NSA_ILi0EEESW_EEEEENS5_IJNS4_10UnderscoreESZ_SZ_EEEEENS4_13SM90_TMA_LOADENS4_14ComposedLayoutINS4_7SwizzleILi3ELi4ELi3EEENS4_18smem_ptr_flag_bitsILi16EEENST_INS5_IJNSA_ILi8EEESG_EEENS5_IJSG_SB_EEEEEEEvNS4_8identityES12_S1C_vS1D_EENS_8epilogue10collective6detail29Sm90TmaWarpSpecializedAdapterINS1G_15DefaultEpilogueISI_SJ_SJ_NS1F_6thread17LinearCombinationISI_Li1EffLNS1K_9ScaleType4KindE0ELNS_15FloatRoundStyleE2ESI_EENS1_15EpilogueDefaultEEEEEvvEEEEvNT_6ParamsE)
        /*0008*/ 	.word	0x000000a8


	//----- nvinfo : EIATTR_FRAME_SIZE
	.align		4
.L_15:
        /*000c*/ 	.byte	0x04, 0x11
        /*000e*/ 	.short	(.L_17 - .L_16)
	.align		4
.L_16:
        /*0010*/ 	.word	index@(_ZN7cutlass13device_kernelINS_4gemm6kernel13GemmUniversalIN4cute5tupleIJiiiiEEENS1_10collective13CollectiveMmaINS1_34MainloopSm90TmaGmmaWarpSpecializedILi4ENS5_IJNS4_1CILi1EEESB_SB_EEENS1_35KernelTmaWarpSpecializedCooperativeEEENS5_IJNSA_ILi128EEENSA_ILi64EEESF_EEENS_6half_tENS5_IJlSB_lEEESI_SJ_NS4_8TiledMMAINS4_8MMA_AtomIJNS4_4SM904GMMA25MMA_64x64x16_F32F16F16_SSILNSN_5MajorE0ELSP_0ELNSN_7ScaleInE1ELSQ_1EEEEEENS4_6LayoutINS5_IJNSA_ILi2EEESB_SB_EEENS5_IJSB_NSA_ILi0EEESW_EEEEENS5_IJNS4_10UnderscoreESZ_SZ_EEEEENS4_13SM90_TMA_LOADENS4_14ComposedLayoutINS4_7SwizzleILi3ELi4ELi3EEENS4_18smem_ptr_flag_bitsILi16EEENST_INS5_IJNSA_ILi8EEESG_EEENS5_IJSG_SB_EEEEEEEvNS4_8identityES12_S1C_vS1D_EENS_8epilogue10collective6detail29Sm90TmaWarpSpecializedAdapterINS1G_15DefaultEpilogueISI_SJ_SJ_NS1F_6thread17LinearCombinationISI_Li1EffLNS1K_9ScaleType4KindE0ELNS_15FloatRoundStyleE2ESI_EENS1_15EpilogueDefaultEEEEEvvEEEEvNT_6ParamsE)
        /*0014*/ 	.word	0x00000000


	//----- nvinfo : EIATTR_MIN_STACK_SIZE
	.align		4
.L_17:
        /*0018*/ 	.byte	0x04, 0x12
        /*001a*/ 	.short	(.L_19 - .L_18)
	.align		4
.L_18:
        /*001c*/ 	.word	index@(_ZN7cutlass13device_kernelINS_4gemm6kernel13GemmUniversalIN4cute5tupleIJiiiiEEENS1_10collective13CollectiveMmaINS1_34MainloopSm90TmaGmmaWarpSpecializedILi4ENS5_IJNS4_1CILi1EEESB_SB_EEENS1_35KernelTmaWarpSpecializedCooperativeEEENS5_IJNSA_ILi128EEENSA_ILi64EEESF_EEENS_6half_tENS5_IJlSB_lEEESI_SJ_NS4_8TiledMMAINS4_8MMA_AtomIJNS4_4SM904GMMA25MMA_64x64x16_F32F16F16_SSILNSN_5MajorE0ELSP_0ELNSN_7ScaleInE1ELSQ_1EEEEEENS4_6LayoutINS5_IJNSA_ILi2EEESB_SB_EEENS5_IJSB_NSA_ILi0EEESW_EEEEENS5_IJNS4_10UnderscoreESZ_SZ_EEEEENS4_13SM90_TMA_LOADENS4_14ComposedLayoutINS4_7SwizzleILi3ELi4ELi3EEENS4_18smem_ptr_flag_bitsILi16EEENST_INS5_IJNSA_ILi8EEESG_EEENS5_IJSG_SB_EEEEEEEvNS4_8identityES12_S1C_vS1D_EENS_8epilogue10collective6detail29Sm90TmaWarpSpecializedAdapterINS1G_15DefaultEpilogueISI_SJ_SJ_NS1F_6thread17LinearCombinationISI_Li1EffLNS1K_9ScaleType4KindE0ELNS_15FloatRoundStyleE2ESI_EENS1_15EpilogueDefaultEEEEEvvEEEEvNT_6ParamsE)
        /*0020*/ 	.word	0x00000000
.L_19:


//--------------------- .nv.compat                --------------------------
	.section	.nv.compat,"",@"SHT_CUDA_COMPAT_INFO"
	.align	4
        /*0000*/ 	.byte	0x02, 0x09, 0x01, 0x00, 0x02, 0x02, 0x04, 0x00, 0x02, 0x05, 0x05, 0x00, 0x03, 0x07, 0x01, 0x01
        /*0010*/ 	.byte	0x02, 0x03, 0x01, 0x00, 0x02, 0x06, 0x01, 0x00, 0x04, 0x0b, 0x08, 0x00, 0x00, 0x00, 0x00, 0x00
        /*0020*/ 	.byte	0x00, 0x00, 0x00, 0x00


//--------------------- .nv.info._ZN7cutlass13device_kernelINS_4gemm6kernel13GemmUniversalIN4cute5tupleIJiiiiEEENS1_10collective13CollectiveMmaINS1_34MainloopSm90TmaGmmaWarpSpecializedILi4ENS5_IJNS4_1CILi1EEESB_SB_EEENS1_35KernelTmaWarpSpecializedCooperativeEEENS5_IJNSA_ILi128EEENSA_ILi64EEESF_EEENS_6half_tENS5_IJlSB_lEEESI_SJ_NS4_8TiledMMAINS4_8MMA_AtomIJNS4_4SM904GMMA25MMA_64x64x16_F32F16F16_SSILNSN_5MajorE0ELSP_0ELNSN_7ScaleInE1ELSQ_1EEEEEENS4_6LayoutINS5_IJNSA_ILi2EEESB_SB_EEENS5_IJSB_NSA_ILi0EEESW_EEEEENS5_IJNS4_10UnderscoreESZ_SZ_EEEEENS4_13SM90_TMA_LOADENS4_14ComposedLayoutINS4_7SwizzleILi3ELi4ELi3EEENS4_18smem_ptr_flag_bitsILi16EEENST_INS5_IJNSA_ILi8EEESG_EEENS5_IJSG_SB_EEEEEEEvNS4_8identityES12_S1C_vS1D_EENS_8epilogue10collective6detail29Sm90TmaWarpSpecializedAdapterINS1G_15DefaultEpilogueISI_SJ_SJ_NS1F_6thread17LinearCombinationISI_Li1EffLNS1K_9ScaleType4KindE0ELNS_15FloatRoundStyleE2ESI_EENS1_15EpilogueDefaultEEEEEvvEEEEvNT_6ParamsE --------------------------
	.section	.nv.info._ZN7cutlass13device_kernelINS_4gemm6kernel13GemmUniversalIN4cute5tupleIJiiiiEEENS1_10collective13CollectiveMmaINS1_34MainloopSm90TmaGmmaWarpSpecializedILi4ENS5_IJNS4_1CILi1EEESB_SB_EEENS1_35KernelTmaWarpSpecializedCooperativeEEENS5_IJNSA_ILi128EEENSA_ILi64EEESF_EEENS_6half_tENS5_IJlSB_lEEESI_SJ_NS4_8TiledMMAINS4_8MMA_AtomIJNS4_4SM904GMMA25MMA_64x64x16_F32F16F16_SSILNSN_5MajorE0ELSP_0ELNSN_7ScaleInE1ELSQ_1EEEEEENS4_6LayoutINS5_IJNSA_ILi2EEESB_SB_EEENS5_IJSB_NSA_ILi0EEESW_EEEEENS5_IJNS4_10UnderscoreESZ_SZ_EEEEENS4_13SM90_TMA_LOADENS4_14ComposedLayoutINS4_7SwizzleILi3ELi4ELi3EEENS4_18smem_ptr_flag_bitsILi16EEENST_INS5_IJNSA_ILi8EEESG_EEENS5_IJSG_SB_EEEEEEEvNS4_8identityES12_S1C_vS1D_EENS_8epilogue10collective6detail29Sm90TmaWarpSpecializedAdapterINS1G_15DefaultEpilogueISI_SJ_SJ_NS1F_6thread17LinearCombinationISI_Li1EffLNS1K_9ScaleType4KindE0ELNS_15FloatRoundStyleE2ESI_EENS1_15EpilogueDefaultEEEEEvvEEEEvNT_6ParamsE,"",@"SHT_CUDA_INFO"
	.sectionflags	@""
	.align	4


	//----- nvinfo : EIATTR_CUDA_API_VERSION
	.align		4
        /*0000*/ 	.byte	0x04, 0x37
        /*0002*/ 	.short	(.L_21 - .L_20)
.L_20:
        /*0004*/ 	.word	0x00000082


	//----- nvinfo : EIATTR_KPARAM_INFO
	.align		4
.L_21:
        /*0008*/ 	.byte	0x04, 0x17
        /*000a*/ 	.short	(.L_23 - .L_22)
.L_22:
        /*000c*/ 	.word	0x00000000
        /*0010*/ 	.short	0x0000
        /*0012*/ 	.short	0x0070
        /*0014*/ 	.byte	0x00, 0xf0, 0x01, 0x10


	//----- nvinfo : EIATTR_SPARSE_MMA_MASK
	.align		4
.L_23:
        /*0018*/ 	.byte	0x03, 0x50
        /*001a*/ 	.short	0x0000


	//----- nvinfo : EIATTR_MAXREG_COUNT
	.align		4
        /*001c*/ 	.byte	0x03, 0x1b
        /*001e*/ 	.short	0x00a8


	//----- nvinfo : EIATTR_NUM_BARRIERS
	.align		4
        /*0020*/ 	.byte	0x02, 0x4c
        /*0022*/ 	.byte	0x01
	.zero		1


	//----- nvinfo : EIATTR_EXTERNS
	.align		4
        /*0024*/ 	.byte	0x04, 0x0f
        /*0026*/ 	.short	(.L_25 - .L_24)


	//   ....[0]....
	.align		4
.L_24:
        /*0028*/ 	.word	index@(__assertfail)


	//----- nvinfo : EIATTR_MERCURY_ISA_VERSION
	.align		4
.L_25:
        /*002c*/ 	.byte	0x03, 0x5f
        /*002e*/ 	.short	0x0101


	//----- nvinfo : EIATTR_INT_WARP_WIDE_INSTR_OFFSETS
	.align		4
        /*0030*/ 	.byte	0x04, 0x31
        /*0032*/ 	.short	(.L_27 - .L_26)


	//   ....[0]....
.L_26:
        /*0034*/ 	.word	0x000003b0


	//   ....[1]....
        /*0038*/ 	.word	0x000003c0


	//   ....[2]....
        /*003c*/ 	.word	0x000004e0


	//----- nvinfo : EIATTR_COOP_GROUP_MASK_REGIDS
	.align		4
.L_27:
        /*0040*/ 	.byte	0x04, 0x29
        /*0042*/ 	.short	(.L_29 - .L_28)


	//   ....[0]....
.L_28:
        /*0044*/ 	.word	0xffffffff


	//   ....[1]....
        /*0048*/ 	.word	0xffffffff


	//   ....[2]....
        /*004c*/ 	.word	0xffffffff


	//   ....[3]....
        /*0050*/ 	.word	0xffffffff


	//   ....[4]....
        /*0054*/ 	.word	0xffffffff


	//----- nvinfo : EIATTR_COOP_GROUP_INSTR_OFFSETS
	.align		4
.L_29:
        /*0058*/ 	.byte	0x04, 0x28
        /*005a*/ 	.short	(.L_31 - .L_30)


	//   ....[0]....
.L_30:
        /*005c*/ 	.word	0x00000060


	//   ....[1]....
        /*0060*/ 	.word	0x00000070


	//   ....[2]....
        /*0064*/ 	.word	0x00000130


	//   ....[3]....
        /*0068*/ 	.word	0x000002c0


	//   ....[4]....
        /*006c*/ 	.word	0x000011c0


	//----- nvinfo : EIATTR_REG_RECONFIG
	.align		4
.L_31:
        /*0070*/ 	.byte	0x01, 0x54
	.zero		2


	//----- nvinfo : EIATTR_SYSCALL_OFFSETS
	.align		4
        /*0074*/ 	.byte	0x04, 0x46
        /*0076*/ 	.short	(.L_33 - .L_32)


	//   ....[0]....
.L_32:
        /*0078*/ 	.word	0x000013b0


	//----- nvinfo : EIATTR_MBARRIER_INSTR_OFFSETS
	.align		4
.L_33:
        /*007c*/ 	.byte	0x04, 0x39
        /*007e*/ 	.short	(.L_35 - .L_34)


	//   ....[0]....
.L_34:
        /*0080*/ 	.word	0x00000230
        /*0084*/ 	.word	0x000000ff
        /*0088*/ 	.word	0x00000000
        /*008c*/ 	.short	0x0100
        /*008e*/ 	.byte	0x08
	.zero		1


	//   ....[1]....
        /*0090*/ 	.word	0x00000240
        /*0094*/ 	.word	0x000000ff
        /*0098*/ 	.word	0x00000020
        /*009c*/ 	.short	0x0100
        /*009e*/ 	.byte	0x08
	.zero		1


	//   ....[2]....
        /*00a0*/ 	.word	0x00000250
        /*00a4*/ 	.word	0x000000ff
        /*00a8*/ 	.word	0x00000008
        /*00ac*/ 	.short	0x0100
        /*00ae*/ 	.byte	0x08
	.zero		1


	//   ....[3]....
        /*00b0*/ 	.word	0x00000260
        /*00b4*/ 	.word	0x000000ff
        /*00b8*/ 	.word	0x00000028
        /*00bc*/ 	.short	0x0100
        /*00be*/ 	.byte	0x08
	.zero		1


	//   ....[4]....
        /*00c0*/ 	.word	0x00000270
        /*00c4*/ 	.word	0x000000ff
        /*00c8*/ 	.word	0x00000010
        /*00cc*/ 	.short	0x0100
        /*00ce*/ 	.byte	0x08
	.zero		1


	//   ....[5]....
        /*00d0*/ 	.word	0x00000280
        /*00d4*/ 	.word	0x000000ff
        /*00d8*/ 	.word	0x00000030
        /*00dc*/ 	.short	0x0100
        /*00de*/ 	.byte	0x08
	.zero		1


	//   ....[6]....
        /*00e0*/ 	.word	0x00000290
        /*00e4*/ 	.word	0x000000ff
        /*00e8*/ 	.word	0x00000018
        /*00ec*/ 	.short	0x0100
        /*00ee*/ 	.byte	0x08
	.zero		1


	//   ....[7]....
        /*00f0*/ 	.word	0x000002a0
        /*00f4*/ 	.word	0x000000ff
        /*00f8*/ 	.word	0x00000038
        /*00fc*/ 	.short	0x0100
        /*00fe*/ 	.byte	0x08
	.zero		1


	//   ....[8]....
        /*0100*/ 	.word	0x00000560
        /*0104*/ 	.word	0x000000ff
        /*0108*/ 	.word	0x00000050
        /*010c*/ 	.short	0x0100
        /*010e*/ 	.byte	0x08
	.zero		1


	//   ....[9]....
        /*0110*/ 	.word	0x000005c0
        /*0114*/ 	.word	0x000000ff
        /*0118*/ 	.word	0x00000058
        /*011c*/ 	.short	0x0100
        /*011e*/ 	.byte	0x08
	.zero		1


	//   ....[10]....
        /*0120*/ 	.word	0x00001430
        /*0124*/ 	.word	0x00000003
        /*0128*/ 	.word	0x00000000
        /*012c*/ 	.short	0x010a
        /*012e*/ 	.byte	0x3f
	.zero		1


	//   ....[11]....
        /*0130*/ 	.word	0x00001490
        /*0134*/ 	.word	0x00000003
        /*0138*/ 	.word	0x00000000
        /*013c*/ 	.short	0x010a
        /*013e*/ 	.byte	0x3f
	.zero		1


	//   ....[12]....
        /*0140*/ 	.word	0x000019a0
        /*0144*/ 	.word	0x000000ff
        /*0148*/ 	.word	0x00000000
        /*014c*/ 	.short	0x010a
        /*014e*/ 	.byte	0x08
	.zero		1


	//   ....[13]....
        /*0150*/ 	.word	0x000019e0
        /*0154*/ 	.word	0x000000ff
        /*0158*/ 	.word	0x00000000
        /*015c*/ 	.short	0x010a
        /*015e*/ 	.byte	0x08
	.zero		1


	//   ....[14]....
        /*0160*/ 	.word	0x00001e00
        /*0164*/ 	.word	0x000000ff
        /*0168*/ 	.word	0x00000000
        /*016c*/ 	.short	0x0101
        /*016e*/ 	.byte	0x07
	.zero		1


	//   ....[15]....
        /*0170*/ 	.word	0x00001fc0
        /*0174*/ 	.word	0x000000ff
        /*0178*/ 	.word	0x00000000
        /*017c*/ 	.short	0x0101
        /*017e*/ 	.byte	0x04
	.zero		1


	//   ....[16]....
        /*0180*/ 	.word	0x00005370
        /*0184*/ 	.word	0x0000000e
        /*0188*/ 	.word	0x00000020
        /*018c*/ 	.short	0x010a
        /*018e*/ 	.byte	0x3f
	.zero		1


	//   ....[17]....
        /*0190*/ 	.word	0x000057f0
        /*0194*/ 	.word	0x00000005
        /*0198*/ 	.word	0x00000058
        /*019c*/ 	.short	0x0101
        /*019e*/ 	.byte	0x3f
	.zero		1


	//   ....[18]....
        /*01a0*/ 	.word	0x00005f00
        /*01a4*/ 	.word	0x00000007
        /*01a8*/ 	.word	0x00000000
        /*01ac*/ 	.short	0x010a
        /*01ae*/ 	.byte	0x3f
	.zero		1


	//   ....[19]....
        /*01b0*/ 	.word	0x00005f80
        /*01b4*/ 	.word	0x00000008
        /*01b8*/ 	.word	0x00000000
        /*01bc*/ 	.short	0x010a
        /*01be*/ 	.byte	0x3f
	.zero		1


	//   ....[20]....
        /*01c0*/ 	.word	0x00006010
        /*01c4*/ 	.word	0x0000000b
        /*01c8*/ 	.word	0x00000000
        /*01cc*/ 	.short	0x010a
        /*01ce*/ 	.byte	0x3f
	.zero		1


	//   ....[21]....
        /*01d0*/ 	.word	0x000060a0
        /*01d4*/ 	.word	0x00000003
        /*01d8*/ 	.word	0x00000000
        /*01dc*/ 	.short	0x010a
        /*01de*/ 	.byte	0x3f
	.zero		1


	//   ....[22]....
        /*01e0*/ 	.word	0x00006100
        /*01e4*/ 	.word	0x00000003
        /*01e8*/ 	.word	0x00000000
        /*01ec*/ 	.short	0x010a
        /*01ee*/ 	.byte	0x3f
	.zero		1


	//   ....[23]....
        /*01f0*/ 	.word	0x00006160
        /*01f4*/ 	.word	0x00000004
        /*01f8*/ 	.word	0x00000000
        /*01fc*/ 	.short	0x010a
        /*01fe*/ 	.byte	0x3f
	.zero		1


	//   ....[24]....
        /*0200*/ 	.word	0x00006230
        /*0204*/ 	.word	0x0000000e
        /*0208*/ 	.word	0x00000020
        /*020c*/ 	.short	0x010a
        /*020e*/ 	.byte	0x3f
	.zero		1


	//   ....[25]....
        /*0210*/ 	.word	0x00006300
        /*0214*/ 	.word	0x00000007
        /*0218*/ 	.word	0x00000000
        /*021c*/ 	.short	0x010a
        /*021e*/ 	.byte	0x3f
	.zero		1


	//   ....[26]....
        /*0220*/ 	.word	0x00006350
        /*0224*/ 	.word	0x00000008
        /*0228*/ 	.word	0x00000000
        /*022c*/ 	.short	0x010a
        /*022e*/ 	.byte	0x3f
	.zero		1


	//   ....[27]....
        /*0230*/ 	.word	0x000063a0
        /*0234*/ 	.word	0x0000000b
        /*0238*/ 	.word	0x00000000
        /*023c*/ 	.short	0x010a
        /*023e*/ 	.byte	0x3f
	.zero		1


	//----- nvinfo : EIATTR_NUM_MBARRIERS
	.align		4
.L_35:
        /*0240*/ 	.byte	0x03, 0x38
        /*0242*/ 	.short	0x000a


	//----- nvinfo : EIATTR_EXIT_INSTR_OFFSETS
	.align		4
        /*0244*/ 	.byte	0x04, 0x1c
        /*0246*/ 	.short	(.L_37 - .L_36)


	//   ....[0]....
.L_36:
        /*0248*/ 	.word	0x00000660


	//   ....[1]....
        /*024c*/ 	.word	0x00000f20


	//   ....[2]....
        /*0250*/ 	.word	0x00004a50


	//   ....[3]....
        /*0254*/ 	.word	0x00005080


	//   ....[4]....
        /*0258*/ 	.word	0x000060f0


	//----- nvinfo : EIATTR_MAX_THREADS
	.align		4
.L_37:
        /*025c*/ 	.byte	0x04, 0x05
        /*025e*/ 	.short	(.L_39 - .L_38)
.L_38:
        /*0260*/ 	.word	0x00000180
        /*0264*/ 	.word	0x00000001
        /*0268*/ 	.word	0x00000001


	//----- nvinfo : EIATTR_CRS_STACK_SIZE
	.align		4
.L_39:
        /*026c*/ 	.byte	0x04, 0x1e
        /*026e*/ 	.short	(.L_41 - .L_40)
.L_40:
        /*0270*/ 	.word	0x00000000


	//----- nvinfo : EIATTR_CBANK_PARAM_SIZE
	.align		4
.L_41:
        /*0274*/ 	.byte	0x03, 0x19
        /*0276*/ 	.short	0x0470


	//----- nvinfo : EIATTR_PARAM_CBANK
	.align		4
        /*0278*/ 	.byte	0x04, 0x0a
        /*027a*/ 	.short	(.L_43 - .L_42)
	.align		4
.L_42:
        /*027c*/ 	.word	index@(.nv.constant0._ZN7cutlass13device_kernelINS_4gemm6kernel13GemmUniversalIN4cute5tupleIJiiiiEEENS1_10collective13CollectiveMmaINS1_34MainloopSm90TmaGmmaWarpSpecializedILi4ENS5_IJNS4_1CILi1EEESB_SB_EEENS1_35KernelTmaWarpSpecializedCooperativeEEENS5_IJNSA_ILi128EEENSA_ILi64EEESF_EEENS_6half_tENS5_IJlSB_lEEESI_SJ_NS4_8TiledMMAINS4_8MMA_AtomIJNS4_4SM904GMMA25MMA_64x64x16_F32F16F16_SSILNSN_5MajorE0ELSP_0ELNSN_7ScaleInE1ELSQ_1EEEEEENS4_6LayoutINS5_IJNSA_ILi2EEESB_SB_EEENS5_IJSB_NSA_ILi0EEESW_EEEEENS5_IJNS4_10UnderscoreESZ_SZ_EEEEENS4_13SM90_TMA_LOADENS4_14ComposedLayoutINS4_7SwizzleILi3ELi4ELi3EEENS4_18smem_ptr_flag_bitsILi16EEENST_INS5_IJNSA_ILi8EEESG_EEENS5_IJSG_SB_EEEEEEEvNS4_8identityES12_S1C_vS1D_EENS_8epilogue10collective6detail29Sm90TmaWarpSpecializedAdapterINS1G_15DefaultEpilogueISI_SJ_SJ_NS1F_6thread17LinearCombinationISI_Li1EffLNS1K_9ScaleType4KindE0ELNS_15FloatRoundStyleE2ESI_EENS1_15EpilogueDefaultEEEEEvvEEEEvNT_6ParamsE)
        /*0280*/ 	.short	0x0210
        /*0282*/ 	.short	0x0470


	//----- nvinfo : EIATTR_SW_WAR
	.align		4
.L_43:
        /*0284*/ 	.byte	0x04, 0x36
        /*0286*/ 	.short	(.L_45 - .L_44)
.L_44:
        /*0288*/ 	.word	0x00000008
.L_45:


//--------------------- .nv.callgraph             --------------------------
	.section	.nv.callgraph,"",@"SHT_CUDA_CALLGRAPH"
	.align	4
	.sectionentsize	8
	.align		4
        /*0000*/ 	.word	0x00000000
	.align		4
        /*0004*/ 	.word	0xffffffff
	.align		4
        /*0008*/ 	.word	index@(_ZN7cutlass13device_kernelINS_4gemm6kernel13GemmUniversalIN4cute5tupleIJiiiiEEENS1_10collective13CollectiveMmaINS1_34MainloopSm90TmaGmmaWarpSpecializedILi4ENS5_IJNS4_1CILi1EEESB_SB_EEENS1_35KernelTmaWarpSpecializedCooperativeEEENS5_IJNSA_ILi128EEENSA_ILi64EEESF_EEENS_6half_tENS5_IJlSB_lEEESI_SJ_NS4_8TiledMMAINS4_8MMA_AtomIJNS4_4SM904GMMA25MMA_64x64x16_F32F16F16_SSILNSN_5MajorE0ELSP_0ELNSN_7ScaleInE1ELSQ_1EEEEEENS4_6LayoutINS5_IJNSA_ILi2EEESB_SB_EEENS5_IJSB_NSA_ILi0EEESW_EEEEENS5_IJNS4_10UnderscoreESZ_SZ_EEEEENS4_13SM90_TMA_LOADENS4_14ComposedLayoutINS4_7SwizzleILi3ELi4ELi3EEENS4_18smem_ptr_flag_bitsILi16EEENST_INS5_IJNSA_ILi8EEESG_EEENS5_IJSG_SB_EEEEEEEvNS4_8identityES12_S1C_vS1D_EENS_8epilogue10collective6detail29Sm90TmaWarpSpecializedAdapterINS1G_15DefaultEpilogueISI_SJ_SJ_NS1F_6thread17LinearCombinationISI_Li1EffLNS1K_9ScaleType4KindE0ELNS_15FloatRoundStyleE2ESI_EENS1_15EpilogueDefaultEEEEEvvEEEEvNT_6ParamsE)
	.align		4
        /*000c*/ 	.word	index@(__assertfail)
	.align		4
        /*0010*/ 	.word	0x00000000
	.align		4
        /*0014*/ 	.word	0xfffffffe
	.align		4
        /*0018*/ 	.word	0x00000000
	.align		4
        /*001c*/ 	.word	0xfffffffd
	.align		4
        /*0020*/ 	.word	0x00000000
	.align		4
        /*0024*/ 	.word	0xfffffffc


//--------------------- .nv.constant4             --------------------------
	.section	.nv.constant4,"a",@progbits
	.align	8
	.align		8
.nv.constant4:
        /*0000*/ 	.dword	__assertfail
	.align		8
        /*0008*/ 	.dword	__unnamed_1
	.align		8
        /*0010*/ 	.dword	_ZN39_INTERNAL_d61896c2_4_k_cu_a7549b89_26284cuda3std3__45__cpo5beginE
	.align		8
        /*0018*/ 	.dword	_ZN39_INTERNAL_d61896c2_4_k_cu_a7549b89_26284cuda3std3__45__cpo3endE
	.align		8
        /*0020*/ 	.dword	_ZN39_INTERNAL_d61896c2_4_k_cu_a7549b89_26284cuda3std3__45__cpo6cbeginE
	.align		8
        /*0028*/ 	.dword	_ZN39_INTERNAL_d61896c2_4_k_cu_a7549b89_26284cuda3std3__45__cpo4cendE
	.align		8
        /*0030*/ 	.dword	_ZN39_INTERNAL_d61896c2_4_k_cu_a7549b89_26284cuda3std3__441_GLOBAL__N__d61896c2_4_k_cu_a7549b89_26286ignoreE
	.align		8
        /*0038*/ 	.dword	_ZN39_INTERNAL_d61896c2_4_k_cu_a7549b89_26284cuda3std3__419piecewise_constructE
	.align		8
        /*0040*/ 	.dword	_ZN39_INTERNAL_d61896c2_4_k_cu_a7549b89_26284cuda3std3__48in_placeE
	.align		8
        /*0048*/ 	.dword	_ZN39_INTERNAL_d61896c2_4_k_cu_a7549b89_26284cuda3std6ranges3__45__cpo4swapE
	.align		8
        /*0050*/ 	.dword	_ZN39_INTERNAL_d61896c2_4_k_cu_a7549b89_26284cuda3std6ranges3__45__cpo9iter_moveE
	.align		8
        /*0058*/ 	.dword	_ZN39_INTERNAL_d61896c2_4_k_cu_a7549b89_26284cute7productE
	.align		8
        /*0060*/ 	.dword	_ZN39_INTERNAL_d61896c2_4_k_cu_a7549b89_26284cute1_E
	.align		8
        /*0068*/ 	.dword	$str$22
	.align		8
        /*0070*/ 	.dword	$str$23


//--------------------- .text._ZN7cutlass13device_kernelINS_4gemm6kernel13GemmUniversalIN4cute5tupleIJiiiiEEENS1_10collective13CollectiveMmaINS1_34MainloopSm90TmaGmmaWarpSpecializedILi4ENS5_IJNS4_1CILi1EEESB_SB_EEENS1_35KernelTmaWarpSpecializedCooperativeEEENS5_IJNSA_ILi128EEENSA_ILi64EEESF_EEENS_6half_tENS5_IJlSB_lEEESI_SJ_NS4_8TiledMMAINS4_8MMA_AtomIJNS4_4SM904GMMA25MMA_64x64x16_F32F16F16_SSILNSN_5MajorE0ELSP_0ELNSN_7ScaleInE1ELSQ_1EEEEEENS4_6LayoutINS5_IJNSA_ILi2EEESB_SB_EEENS5_IJSB_NSA_ILi0EEESW_EEEEENS5_IJNS4_10UnderscoreESZ_SZ_EEEEENS4_13SM90_TMA_LOADENS4_14ComposedLayoutINS4_7SwizzleILi3ELi4ELi3EEENS4_18smem_ptr_flag_bitsILi16EEENST_INS5_IJNSA_ILi8EEESG_EEENS5_IJSG_SB_EEEEEEEvNS4_8identityES12_S1C_vS1D_EENS_8epilogue10collective6detail29Sm90TmaWarpSpecializedAdapterINS1G_15DefaultEpilogueISI_SJ_SJ_NS1F_6thread17LinearCombinationISI_Li1EffLNS1K_9ScaleType4KindE0ELNS_15FloatRoundStyleE2ESI_EENS1_15EpilogueDefaultEEEEEvvEEEEvNT_6ParamsE --------------------------
	.section	.text._ZN7cutlass13device_kernelINS_4gemm6kernel13GemmUniversalIN4cute5tupleIJiiiiEEENS1_10collective13CollectiveMmaINS1_34MainloopSm90TmaGmmaWarpSpecializedILi4ENS5_IJNS4_1CILi1EEESB_SB_EEENS1_35KernelTmaWarpSpecializedCooperativeEEENS5_IJNSA_ILi128EEENSA_ILi64EEESF_EEENS_6half_tENS5_IJlSB_lEEESI_SJ_NS4_8TiledMMAINS4_8MMA_AtomIJNS4_4SM904GMMA25MMA_64x64x16_F32F16F16_SSILNSN_5MajorE0ELSP_0ELNSN_7ScaleInE1ELSQ_1EEEEEENS4_6LayoutINS5_IJNSA_ILi2EEESB_SB_EEENS5_IJSB_NSA_ILi0EEESW_EEEEENS5_IJNS4_10UnderscoreESZ_SZ_EEEEENS4_13SM90_TMA_LOADENS4_14ComposedLayoutINS4_7SwizzleILi3ELi4ELi3EEENS4_18smem_ptr_flag_bitsILi16EEENST_INS5_IJNSA_ILi8EEESG_EEENS5_IJSG_SB_EEEEEEEvNS4_8identityES12_S1C_vS1D_EENS_8epilogue10collective6detail29Sm90TmaWarpSpecializedAdapterINS1G_15DefaultEpilogueISI_SJ_SJ_NS1F_6thread17LinearCombinationISI_Li1EffLNS1K_9ScaleType4KindE0ELNS_15FloatRoundStyleE2ESI_EENS1_15EpilogueDefaultEEEEEvvEEEEvNT_6ParamsE,"ax",@progbits
	.align	128
.text._ZN7cutlass13device_kernelINS_4gemm6kernel13GemmUniversalIN4cute5tupleIJiiiiEEENS1_10collective13CollectiveMmaINS1_34MainloopSm90TmaGmmaWarpSpecializedILi4ENS5_IJNS4_1CILi1EEESB_SB_EEENS1_35KernelTmaWarpSpecializedCooperativeEEENS5_IJNSA_ILi128EEENSA_ILi64EEESF_EEENS_6half_tENS5_IJlSB_lEEESI_SJ_NS4_8TiledMMAINS4_8MMA_AtomIJNS4_4SM904GMMA25MMA_64x64x16_F32F16F16_SSILNSN_5MajorE0ELSP_0ELNSN_7ScaleInE1ELSQ_1EEEEEENS4_6LayoutINS5_IJNSA_ILi2EEESB_SB_EEENS5_IJSB_NSA_ILi0EEESW_EEEEENS5_IJNS4_10UnderscoreESZ_SZ_EEEEENS4_13SM90_TMA_LOADENS4_14ComposedLayoutINS4_7SwizzleILi3ELi4ELi3EEENS4_18smem_ptr_flag_bitsILi16EEENST_INS5_IJNSA_ILi8EEESG_EEENS5_IJSG_SB_EEEEEEEvNS4_8identityES12_S1C_vS1D_EENS_8epilogue10collective6detail29Sm90TmaWarpSpecializedAdapterINS1G_15DefaultEpilogueISI_SJ_SJ_NS1F_6thread17LinearCombinationISI_Li1EffLNS1K_9ScaleType4KindE0ELNS_15FloatRoundStyleE2ESI_EENS1_15EpilogueDefaultEEEEEvvEEEEvNT_6ParamsE:
        .type           _ZN7cutlass13device_kernelINS_4gemm6kernel13GemmUniversalIN4cute5tupleIJiiiiEEENS1_10collective13CollectiveMmaINS1_34MainloopSm90TmaGmmaWarpSpecializedILi4ENS5_IJNS4_1CILi1EEESB_SB_EEENS1_35KernelTmaWarpSpecializedCooperativeEEENS5_IJNSA_ILi128EEENSA_ILi64EEESF_EEENS_6half_tENS5_IJlSB_lEEESI_SJ_NS4_8TiledMMAINS4_8MMA_AtomIJNS4_4SM904GMMA25MMA_64x64x16_F32F16F16_SSILNSN_5MajorE0ELSP_0ELNSN_7ScaleInE1ELSQ_1EEEEEENS4_6LayoutINS5_IJNSA_ILi2EEESB_SB_EEENS5_IJSB_NSA_ILi0EEESW_EEEEENS5_IJNS4_10UnderscoreESZ_SZ_EEEEENS4_13SM90_TMA_LOADENS4_14ComposedLayoutINS4_7SwizzleILi3ELi4ELi3EEENS4_18smem_ptr_flag_bitsILi16EEENST_INS5_IJNSA_ILi8EEESG_EEENS5_IJSG_SB_EEEEEEEvNS4_8identityES12_S1C_vS1D_EENS_8epilogue10collective6detail29Sm90TmaWarpSpecializedAdapterINS1G_15DefaultEpilogueISI_SJ_SJ_NS1F_6thread17LinearCombinationISI_Li1EffLNS1K_9ScaleType4KindE0ELNS_15FloatRoundStyleE2ESI_EENS1_15EpilogueDefaultEEEEEvvEEEEvNT_6ParamsE,@function
        .size           _ZN7cutlass13device_kernelINS_4gemm6kernel13GemmUniversalIN4cute5tupleIJiiiiEEENS1_10collective13CollectiveMmaINS1_34MainloopSm90TmaGmmaWarpSpecializedILi4ENS5_IJNS4_1CILi1EEESB_SB_EEENS1_35KernelTmaWarpSpecializedCooperativeEEENS5_IJNSA_ILi128EEENSA_ILi64EEESF_EEENS_6half_tENS5_IJlSB_lEEESI_SJ_NS4_8TiledMMAINS4_8MMA_AtomIJNS4_4SM904GMMA25MMA_64x64x16_F32F16F16_SSILNSN_5MajorE0ELSP_0ELNSN_7ScaleInE1ELSQ_1EEEEEENS4_6LayoutINS5_IJNSA_ILi2EEESB_SB_EEENS5_IJSB_NSA_ILi0EEESW_EEEEENS5_IJNS4_10UnderscoreESZ_SZ_EEEEENS4_13SM90_TMA_LOADENS4_14ComposedLayoutINS4_7SwizzleILi3ELi4ELi3EEENS4_18smem_ptr_flag_bitsILi16EEENST_INS5_IJNSA_ILi8EEESG_EEENS5_IJSG_SB_EEEEEEEvNS4_8identityES12_S1C_vS1D_EENS_8epilogue10collective6detail29Sm90TmaWarpSpecializedAdapterINS1G_15DefaultEpilogueISI_SJ_SJ_NS1F_6thread17LinearCombinationISI_Li1EffLNS1K_9ScaleType4KindE0ELNS_15FloatRoundStyleE2ESI_EENS1_15EpilogueDefaultEEEEEvvEEEEvNT_6ParamsE,(.L_x_130 - _ZN7cutlass13device_kernelINS_4gemm6kernel13GemmUniversalIN4cute5tupleIJiiiiEEENS1_10collective13CollectiveMmaINS1_34MainloopSm90TmaGmmaWarpSpecializedILi4ENS5_IJNS4_1CILi1EEESB_SB_EEENS1_35KernelTmaWarpSpecializedCooperativeEEENS5_IJNSA_ILi128EEENSA_ILi64EEESF_EEENS_6half_tENS5_IJlSB_lEEESI_SJ_NS4_8TiledMMAINS4_8MMA_AtomIJNS4_4SM904GMMA25MMA_64x64x16_F32F16F16_SSILNSN_5MajorE0ELSP_0ELNSN_7ScaleInE1ELSQ_1EEEEEENS4_6LayoutINS5_IJNSA_ILi2EEESB_SB_EEENS5_IJSB_NSA_ILi0EEESW_EEEEENS5_IJNS4_10UnderscoreESZ_SZ_EEEEENS4_13SM90_TMA_LOADENS4_14ComposedLayoutINS4_7SwizzleILi3ELi4ELi3EEENS4_18smem_ptr_flag_bitsILi16EEENST_INS5_IJNSA_ILi8EEESG_EEENS5_IJSG_SB_EEEEEEEvNS4_8identityES12_S1C_vS1D_EENS_8epilogue10collective6detail29Sm90TmaWarpSpecializedAdapterINS1G_15DefaultEpilogueISI_SJ_SJ_NS1F_6thread17LinearCombinationISI_Li1EffLNS1K_9ScaleType4KindE0ELNS_15FloatRoundStyleE2ESI_EENS1_15EpilogueDefaultEEEEEvvEEEEvNT_6ParamsE)
        .other          _ZN7cutlass13device_kernelINS_4gemm6kernel13GemmUniversalIN4cute5tupleIJiiiiEEENS1_10collective13CollectiveMmaINS1_34MainloopSm90TmaGmmaWarpSpecializedILi4ENS5_IJNS4_1CILi1EEESB_SB_EEENS1_35KernelTmaWarpSpecializedCooperativeEEENS5_IJNSA_ILi128EEENSA_ILi64EEESF_EEENS_6half_tENS5_IJlSB_lEEESI_SJ_NS4_8TiledMMAINS4_8MMA_AtomIJNS4_4SM904GMMA25MMA_64x64x16_F32F16F16_SSILNSN_5MajorE0ELSP_0ELNSN_7ScaleInE1ELSQ_1EEEEEENS4_6LayoutINS5_IJNSA_ILi2EEESB_SB_EEENS5_IJSB_NSA_ILi0EEESW_EEEEENS5_IJNS4_10UnderscoreESZ_SZ_EEEEENS4_13SM90_TMA_LOADENS4_14ComposedLayoutINS4_7SwizzleILi3ELi4ELi3EEENS4_18smem_ptr_flag_bitsILi16EEENST_INS5_IJNSA_ILi8EEESG_EEENS5_IJSG_SB_EEEEEEEvNS4_8identityES12_S1C_vS1D_EENS_8epilogue10collective6detail29Sm90TmaWarpSpecializedAdapterINS1G_15DefaultEpilogueISI_SJ_SJ_NS1F_6thread17LinearCombinationISI_Li1EffLNS1K_9ScaleType4KindE0ELNS_15FloatRoundStyleE2ESI_EENS1_15EpilogueDefaultEEEEEvvEEEEvNT_6ParamsE,@"STO_CUDA_ENTRY STV_DEFAULT"
_ZN7cutlass13device_kernelINS_4gemm6kernel13GemmUniversalIN4cute5tupleIJiiiiEEENS1_10collective13CollectiveMmaINS1_34MainloopSm90TmaGmmaWarpSpecializedILi4ENS5_IJNS4_1CILi1EEESB_SB_EEENS1_35KernelTmaWarpSpecializedCooperativeEEENS5_IJNSA_ILi128EEENSA_ILi64EEESF_EEENS_6half_tENS5_IJlSB_lEEESI_SJ_NS4_8TiledMMAINS4_8MMA_AtomIJNS4_4SM904GMMA25MMA_64x64x16_F32F16F16_SSILNSN_5MajorE0ELSP_0ELNSN_7ScaleInE1ELSQ_1EEEEEENS4_6LayoutINS5_IJNSA_ILi2EEESB_SB_EEENS5_IJSB_NSA_ILi0EEESW_EEEEENS5_IJNS4_10UnderscoreESZ_SZ_EEEEENS4_13SM90_TMA_LOADENS4_14ComposedLayoutINS4_7SwizzleILi3ELi4ELi3EEENS4_18smem_ptr_flag_bitsILi16EEENST_INS5_IJNSA_ILi8EEESG_EEENS5_IJSG_SB_EEEEEEEvNS4_8identityES12_S1C_vS1D_EENS_8epilogue10collective6detail29Sm90TmaWarpSpecializedAdapterINS1G_15DefaultEpilogueISI_SJ_SJ_NS1F_6thread17LinearCombinationISI_Li1EffLNS1K_9ScaleType4KindE0ELNS_15FloatRoundStyleE2ESI_EENS1_15EpilogueDefaultEEEEEvvEEEEvNT_6ParamsE:
[----:B------:R-:W0:Y:S01]  /*0000*/  LDC R1, c[0x0][0x28] ;  /* 0x00000a00ff017b82 */ /* 0x000e220000000800 */
[----:B------:R-:W1:Y:S01]  /*0010*/  S2R R4, SR_TID.X ;  /* 0x0000000000047919 */ /* 0x000e620000002100 */
[----:B------:R-:W-:Y:S01]  /*0020*/  ELECT P0, URZ, PT ;  /* 0x00000000003f782f */ /* 0x000fe20003800000 */
[----:B------:R-:W-:Y:S01]  /*0030*/  BSSY B0, `(.L_x_0) ;  /* 0x000000f000007945 */ /* 0x000fe20003800000 */
[--C-:B-1----:R-:W-:Y:S02]  /*0040*/  SHF.R.U32.HI R0, RZ, 0x5, R4.reuse ;  /* 0x00000005ff007819 */ /* 0x102fe40000011604 */
[----:B------:R-:W-:-:S03]  /*0050*/  SHF.R.U32.HI R14, RZ, 0x7, R4 ;  /* 0x00000007ff0e7819 */ /* 0x000fc60000011604 */
[----:B------:R-:W1:Y:S04]  /*0060*/  SHFL.IDX PT, R5, R0, RZ, 0x1f ;  /* 0x00001fff00057589 */ /* 0x000e6800000e0000 */
[----:B------:R2:W3:Y:S01]  /*0070*/  SHFL.IDX PT, R10, R14, RZ, 0x1f ;  /* 0x00001fff0e0a7589 */ /* 0x0004e200000e0000 */
[----:B-1----:R-:W-:-:S13]  /*0080*/  ISETP.NE.OR P0, PT, R5, RZ, !P0 ;  /* 0x000000ff0500720c */ /* 0x002fda0004705670 */
[----:B0-23--:R-:W-:Y:S05]  /*0090*/  @P0 BRA `(.L_x_1) ;  /* 0x0000000000200947 */ /* 0x00dfea0003800000 */
[----:B------:R-:W-:Y:S02]  /*00a0*/  ULDC.64 UR4, c[0x0][0x198] ;  /* 0x0000660000047ab9 */ /* 0x000fe40000000a00 */
[----:B------:R-:W-:Y:S02]  /*00b0*/  UIADD3 UR6, UP0, UR4, 0xf0, URZ ;  /* 0x000000f004067890 */ /* 0x000fe4000ff1e03f */
[----:B------:R-:W-:Y:S02]  /*00c0*/  UIADD3 UR4, UP1, UR4, 0x1f0, URZ ;  /* 0x000001f004047890 */ /* 0x000fe4000ff3e03f */
[----:B------:R-:W-:Y:S02]  /*00d0*/  UIADD3.X UR7, URZ, UR5, URZ, UP0, !UPT ;  /* 0x000000053f077290 */ /* 0x000fe400087fe43f */
[----:B------:R-:W-:-:S07]  /*00e0*/  UIADD3.X UR5, URZ, UR5, URZ, UP1, !UPT ;  /* 0x000000053f057290 */ /* 0x000fce0008ffe43f */
[----:B------:R0:W-:Y:S02]  /*00f0*/  UTMACCTL.PF [UR6] ;  /* 0x00000000060079b9 */ /* 0x0001e40008040000 */
[----:B------:R0:W-:Y:S02]  /*0100*/  UTMACCTL.PF [UR4] ;  /* 0x00000000040079b9 */ /* 0x0001e40008040000 */
[----:B0-----:R-:W-:Y:S01]  /*0110*/  NOP ;  /* 0x0000000000007918 */ /* 0x001fe20000000000 */
.L_x_1:
[----:B------:R-:W-:Y:S05]  /*0120*/  BSYNC B0 ;  /* 0x0000000000007941 */ /* 0x000fea0003800000 */
.L_x_0:
[----:B------:R-:W0:Y:S02]  /*0130*/  SHFL.IDX PT, R2, R0, RZ, 0x1f ;  /* 0x00001fff00027589 */ /* 0x000e2400000e0000 */
[----:B0-----:R-:W-:-:S13]  /*0140*/  ISETP.NE.AND P0, PT, R2, RZ, PT ;  /* 0x000000ff0200720c */ /* 0x001fda0003f05270 */
[----:B------:R-:W-:Y:S05]  /*0150*/  @P0 BRA `(.L_x_2) ;  /* 0x0000000000580947 */ /* 0x000fea0003800000 */
[----:B------:R-:W0:Y:S01]  /*0160*/  S2UR UR8, SR_CgaCtaId ;  /* 0x00000000000879c3 */ /* 0x000e220000008800 */
[----:B------:R-:W-:Y:S01]  /*0170*/  UMOV UR4, 0x400 ;  /* 0x0000040000047882 */ /* 0x000fe20000000000 */
[----:B------:R-:W-:Y:S01]  /*0180*/  UMOV UR5, 0x1 ;  /* 0x0000000100057882 */ /* 0x000fe20000000000 */
[----:B------:R-:W-:Y:S01]  /*0190*/  UMOV UR6, 0x100 ;  /* 0x0000010000067882 */ /* 0x000fe20000000000 */
[----:B------:R-:W-:Y:S01]  /*01a0*/  ELECT P0, URZ, PT ;  /* 0x00000000003f782f */ /* 0x000fe20003800000 */
[----:B------:R-:W-:-:S04]  /*01b0*/  UIADD3 UR6, -UR6, 0x100000, URZ ;  /* 0x0010000006067890 */ /* 0x000fc8000fffe13f */
[----:B------:R-:W-:Y:S02]  /*01c0*/  USHF.L.U32 UR7, UR6, 0xb, URZ ;  /* 0x0000000b06077899 */ /* 0x000fe4000800063f */
[----:B------:R-:W-:Y:S02]  /*01d0*/  USHF.L.U32 UR6, UR6, 0x1, URZ ;  /* 0x0000000106067899 */ /* 0x000fe4000800063f */
[----:B0-----:R-:W-:Y:S02]  /*01e0*/  ULEA UR8, UR8, UR4, 0x18 ;  /* 0x0000000408087291 */ /* 0x001fe4000f8ec03f */
[----:B------:R-:W-:-:S04]  /*01f0*/  UIADD3 UR4, -UR5, 0x100000, URZ ;  /* 0x0010000005047890 */ /* 0x000fc8000fffe13f */
[----:B------:R-:W-:Y:S02]  /*0200*/  USHF.L.U32 UR5, UR4, 0xb, URZ ;  /* 0x0000000b04057899 */ /* 0x000fe4000800063f */
[----:B------:R-:W-:Y:S01]  /*0210*/  USHF.L.U32 UR4, UR4, 0x1, URZ ;  /* 0x0000000104047899 */ /* 0x000fe2000800063f */
[----:B------:R-:W0:Y:S11]  /*0220*/  FENCE.VIEW.ASYNC.S ;  /* 0x00000000000073c6 */ /* 0x000e360000000000 */
[----:B0-----:R0:W1:Y:S01]  /*0230*/  SYNCS.EXCH.64 URZ, [UR8], UR4 ;  /* 0x00000004083f75b2 */ /* 0x0010620008000100 */
[----:B------:R0:W2:Y:S01]  /*0240*/  SYNCS.EXCH.64 URZ, [UR8+0x20], UR6 ;  /* 0x00002006083f75b2 */ /* 0x0000a20008000100 */
[----:B------:R0:W3:Y:S01]  /*0250*/  SYNCS.EXCH.64 URZ, [UR8+0x8], UR4 ;  /* 0x00000804083f75b2 */ /* 0x0000e20008000100 */
[----:B------:R0:W4:Y:S01]  /*0260*/  SYNCS.EXCH.64 URZ, [UR8+0x28], UR6 ;  /* 0x00002806083f75b2 */ /* 0x0001220008000100 */
[----:B------:R0:W0:Y:S01]  /*0270*/  SYNCS.EXCH.64 URZ, [UR8+0x10], UR4 ;  /* 0x00001004083f75b2 */ /* 0x0000220008000100 */
[----:B------:R0:W0:Y:S01]  /*0280*/  SYNCS.EXCH.64 URZ, [UR8+0x30], UR6 ;  /* 0x00003006083f75b2 */ /* 0x0000220008000100 */
[----:B------:R0:W0:Y:S01]  /*0290*/  SYNCS.EXCH.64 URZ, [UR8+0x18], UR4 ;  /* 0x00001804083f75b2 */ /* 0x0000220008000100 */
[----:B------:R0:W0:Y:S01]  /*02a0*/  SYNCS.EXCH.64 URZ, [UR8+0x38], UR6 ;  /* 0x00003806083f75b2 */ /* 0x0000220008000100 */
[----:B------:R-:W-:Y:S01]  /*02b0*/  NOP ;  /* 0x0000000000007918 */ /* 0x000fe20000000000 */
.L_x_2:
[----:B------:R-:W5:Y:S01]  /*02c0*/  SHFL.IDX PT, R0, R0, RZ, 0x1f ;  /* 0x00001fff00007589 */ /* 0x000f6200000e0000 */
[----:B------:R-:W-:Y:S01]  /*02d0*/  ELECT P0, URZ, PT ;  /* 0x00000000003f782f */ /* 0x000fe20003800000 */
[----:B------:R-:W1:Y:S01]  /*02e0*/  LDC R2, c[0x0][0x65c] ;  /* 0x00019700ff027b82 */ /* 0x000e620000000800 */
[----:B0-----:R-:W-:Y:S01]  /*02f0*/  UMOV UR4, 0x20 ;  /* 0x0000002000047882 */ /* 0x001fe20000000000 */
[----:B------:R-:W0:Y:S01]  /*0300*/  S2R R3, SR_CTAID.Y ;  /* 0x0000000000037919 */ /* 0x000e220000002600 */
[----:B------:R-:W-:Y:S01]  /*0310*/  NOP ;  /* 0x0000000000007918 */ /* 0x000fe20000000000 */
[----:B------:R-:W-:Y:S01]  /*0320*/  ISETP.NE.AND P2, PT, R10, RZ, PT ;  /* 0x000000ff0a00720c */ /* 0x000fe20003f45270 */
[----:B------:R-:W-:Y:S01]  /*0330*/  NOP ;  /* 0x0000000000007918 */ /* 0x000fe20000000000 */
[----:B------:R-:W2:Y:S01]  /*0340*/  S2R R6, SR_CTAID.X ;  /* 0x0000000000067919 */ /* 0x000ea20000002500 */
[----:B------:R-:W-:Y:S01]  /*0350*/  IMAD.MOV.U32 R7, RZ, RZ, RZ ;  /* 0x000000ffff077224 */ /* 0x000fe200078e00ff */
[----:B-----5:R-:W-:-:S02]  /*0360*/  ISETP.NE.OR P0, PT, R0, RZ, !P0 ;  /* 0x000000ff0000720c */ /* 0x020fc40004705670 */
[----:B-1----:R-:W-:-:S04]  /*0370*/  ISETP.NE.AND P3, PT, R2, 0x1, PT ;  /* 0x000000010200780c */ /* 0x002fc80003f65270 */
[----:B------:R-:W-:Y:S02]  /*0380*/  P2R R0, PR, RZ, 0x8 ;  /* 0x00000008ff007803 */ /* 0x000fe40000000000 */
[----:B------:R-:W-:-:S04]  /*0390*/  SHF.R.S32.HI R0, RZ, 0x1f, R5 ;  /* 0x0000001fff007819 */ /* 0x000fc80000011405 */
[----:B------:R-:W-:Y:S01]  /*03a0*/  LEA.HI R0, R0, R5, RZ, 0x2 ;  /* 0x0000000500007211 */ /* 0x000fe200078f10ff */
[----:B------:R-:W-:Y:S01]  /*03b0*/  VOTEU.ALL UP0, P0 ;  /* 0x00000000003f7886 */ /* 0x000fe20000000000 */
[----:B------:R-:W-:Y:S01]  /*03c0*/  VOTEU.ALL UP1, P0 ;  /* 0x00000000003f7886 */ /* 0x000fe20000020000 */
[----:B------:R-:W2:Y:S01]  /*03d0*/  @P3 LDC R17, c[0x0][0x10] ;  /* 0x00000400ff113b82 */ /* 0x000ea20000000800 */
[----:B------:R-:W-:Y:S01]  /*03e0*/  LOP3.LUT R0, R0, 0xfffffffc, RZ, 0xc0, !PT ;  /* 0xfffffffc00007812 */ /* 0x000fe200078ec0ff */
[----:B0-----:R-:W-:Y:S01]  /*03f0*/  @P3 IMAD.MOV.U32 R8, RZ, RZ, R3 ;  /* 0x000000ffff083224 */ /* 0x001fe200078e0003 */
[----:B------:R-:W-:Y:S01]  /*0400*/  @!UP0 UMOV UR6, 0x400 ;  /* 0x0000040000068882 */ /* 0x000fe20000000000 */
[----:B------:R-:W-:-:S04]  /*0410*/  @!UP0 UIADD3 UR4, -UR4, 0x100000, URZ ;  /* 0x0010000004048890 */ /* 0x000fc8000fffe13f */
[----:B------:R-:W-:Y:S02]  /*0420*/  @!UP0 USHF.L.U32 UR5, UR4, 0xb, URZ ;  /* 0x0000000b04058899 */ /* 0x000fe4000800063f */
[----:B------:R-:W-:Y:S01]  /*0430*/  @!UP0 USHF.L.U32 UR4, UR4, 0x1, URZ ;  /* 0x0000000104048899 */ /* 0x000fe2000800063f */
[----:B------:R-:W-:Y:S02]  /*0440*/  @P3 IMAD.MOV.U32 R9, RZ, RZ, RZ ;  /* 0x000000ffff093224 */ /* 0x000fe400078e00ff */
[----:B------:R-:W-:Y:S01]  /*0450*/  IMAD.IADD R0, R5, 0x1, -R0 ;  /* 0x0000000105007824 */ /* 0x000fe200078e0a00 */
[----:B------:R-:W0:Y:S01]  /*0460*/  @!UP0 S2UR UR7, SR_CgaCtaId ;  /* 0x00000000000789c3 */ /* 0x000e220000008800 */
[----:B------:R-:W-:-:S03]  /*0470*/  @P3 IMAD.MOV.U32 R5, RZ, RZ, RZ ;  /* 0x000000ffff053224 */ /* 0x000fc600078e00ff */
[----:B------:R-:W-:-:S04]  /*0480*/  ISETP.NE.AND P1, PT, R0, 0x3, PT ;  /* 0x000000030000780c */ /* 0x000fc80003f25270 */
[----:B------:R-:W1:Y:S01]  /*0490*/  @!P3 LDC R11, c[0x0][0xc] ;  /* 0x00000300ff0bbb82 */ /* 0x000e620000000800 */
[----:B--2---:R-:W-:-:S04]  /*04a0*/  @P3 IMAD.WIDE.U32 R16, R6, R17, R8 ;  /* 0x0000001106103225 */ /* 0x004fc800078e0008 */
[----:B------:R-:W-:Y:S01]  /*04b0*/  @P3 IMAD.IADD R17, R17, 0x1, R5 ;  /* 0x0000000111113824 */ /* 0x000fe200078e0205 */
[----:B------:R-:W-:Y:S01]  /*04c0*/  LOP3.LUT R5, R4, 0x7f, RZ, 0xc0, !PT ;  /* 0x0000007f04057812 */ /* 0x000fe200078ec0ff */
[----:B0-----:R-:W-:Y:S01]  /*04d0*/  @!UP0 ULEA UR8, UR7, UR6, 0x18 ;  /* 0x0000000607088291 */ /* 0x001fe2000f8ec03f */
[----:B------:R-:W-:Y:S02]  /*04e0*/  VOTEU.ALL UP0, P0 ;  /* 0x00000000003f7886 */ /* 0x000fe40000000000 */
[----:B------:R-:W-:Y:S01]  /*04f0*/  ULDC UR6, c[0x0][0xc] ;  /* 0x0000030000067ab9 */ /* 0x000fe20000000800 */
[----:B------:R-:W-:Y:S01]  /*0500*/  ISETP.EQ.OR P0, PT, R0, RZ, !P1 ;  /* 0x000000ff0000720c */ /* 0x000fe20004f02670 */
[----:B------:R-:W-:-:S03]  /*0510*/  ULDC UR7, c[0x0][0x10] ;  /* 0x0000040000077ab9 */ /* 0x000fc60000000800 */
[C---:B------:R-:W-:Y:S01]  /*0520*/  ISETP.EQ.AND P0, PT, R10.reuse, RZ, P0 ;  /* 0x000000ff0a00720c */ /* 0x040fe20000702270 */
[----:B------:R-:W-:Y:S02]  /*0530*/  VIADD R10, R10, 0xffffffff ;  /* 0xffffffff0a0a7836 */ /* 0x000fe40000000000 */
[----:B-1----:R-:W-:Y:S01]  /*0540*/  @!P3 IMAD.WIDE.U32 R8, R11, R3, R6 ;  /* 0x000000030b08b225 */ /* 0x002fe200078e0006 */
[----:B------:R-:W0:Y:S02]  /*0550*/  FENCE.VIEW.ASYNC.S ;  /* 0x00000000000073c6 */ /* 0x000e240000000000 */
[----:B0-----:R-:W3:Y:S01]  /*0560*/  @!UP0 SYNCS.EXCH.64 URZ, [UR8+0x50], UR4 ;  /* 0x00005004083f85b2 */ /* 0x001ee20008000100 */
[----:B------:R-:W-:Y:S02]  /*0570*/  SEL R18, RZ, 0x1, !P0 ;  /* 0x00000001ff127807 */ /* 0x000fe40004000000 */
[----:B------:R-:W-:Y:S01]  /*0580*/  ISETP.GE.U32.AND P1, PT, R10, 0x2, PT ;  /* 0x000000020a00780c */ /* 0x000fe20003f26070 */
[----:B------:R-:W-:-:S02]  /*0590*/  @!P3 IMAD.MOV.U32 R16, RZ, RZ, R8 ;  /* 0x000000ffff10b224 */ /* 0x000fc400078e0008 */
[----:B------:R-:W-:Y:S01]  /*05a0*/  @!P3 IMAD.MOV.U32 R17, RZ, RZ, R9 ;  /* 0x000000ffff11b224 */ /* 0x000fe200078e0009 */
[----:B------:R-:W-:Y:S01]  /*05b0*/  SEL R18, R18, 0x2, P1 ;  /* 0x0000000212127807 */ /* 0x000fe20000800000 */
[----:B------:R0:W3:Y:S01]  /*05c0*/  @!UP1 SYNCS.EXCH.64 URZ, [UR8+0x58], UR4 ;  /* 0x00005804083f95b2 */ /* 0x0000e20008000100 */
[----:B------:R-:W-:Y:S01]  /*05d0*/  NOP ;  /* 0x0000000000007918 */ /* 0x000fe20000000000 */
[----:B0-----:R-:W-:-:S03]  /*05e0*/  UIMAD.WIDE.U32 UR4, UR6, UR7, URZ ;  /* 0x00000007060472a5 */ /* 0x001fc6000f8e003f */
[----:B------:R-:W-:Y:S02]  /*05f0*/  ULDC UR6, c[0x0][0x14] ;  /* 0x0000050000067ab9 */ /* 0x000fe40000000800 */
[----:B------:R-:W-:Y:S02]  /*0600*/  UIMAD.WIDE.U32 UR38, UR4, UR6, URZ ;  /* 0x00000006042672a5 */ /* 0x000fe4000f8e003f */
[----:B------:R-:W-:-:S04]  /*0610*/  UIMAD UR41, UR5, UR6, URZ ;  /* 0x00000006052972a4 */ /* 0x000fc8000f8e023f */
[----:B------:R-:W-:Y:S01]  /*0620*/  UIADD3 UR41, UR39, UR41, URZ ;  /* 0x0000002927297290 */ /* 0x000fe2000fffe03f */
[----:B---34-:R-:W-:Y:S06]  /*0630*/  BAR.SYNC.DEFER_BLOCKING 0x0 ;  /* 0x0000000000007b1d */ /* 0x018fec0000010000 */
[----:B------:R-:W-:Y:S05]  /*0640*/  @!P2 BRA `(.L_x_3) ;  /* 0x000000440004a947 */ /* 0x000fea0003800000 */
[----:B------:R-:W-:-:S13]  /*0650*/  ISETP.GT.U32.AND P0, PT, R10, 0x1, PT ;  /* 0x000000010a00780c */ /* 0x000fda0003f04070 */
[----:B------:R-:W-:Y:S05]  /*0660*/  @P0 EXIT ;  /* 0x000000000000094d */ /* 0x000fea0003800000 */
[----:B------:R-:W-:Y:S01]  /*0670*/  ULDC.64 UR4, c[0x0][0x650] ;  /* 0x0001940000047ab9 */ /* 0x000fe20000000a00 */
[----:B------:R-:W-:Y:S01]  /*0680*/  PRMT R0, RZ, 0x7610, R0 ;  /* 0x00007610ff007816 */ /* 0x000fe20000000000 */
[----:B------:R-:W-:Y:S01]  /*0690*/  IMAD.MOV.U32 R69, RZ, RZ, -0x1 ;  /* 0xffffffffff457424 */ /* 0x000fe200078e00ff */
[----:B------:R-:W-:Y:S01]  /*06a0*/  ISETP.GE.U32.AND P0, PT, R16, UR4, PT ;  /* 0x0000000410007c0c */ /* 0x000fe2000bf06070 */
[----:B------:R-:W-:Y:S02]  /*06b0*/  IMAD.MOV.U32 R68, RZ, RZ, -0x1 ;  /* 0xffffffffff447424 */ /* 0x000fe400078e00ff */
[----:B------:R-:W-:Y:S01]  /*06c0*/  IMAD.MOV.U32 R67, RZ, RZ, -0x1 ;  /* 0xffffffffff437424 */ /* 0x000fe200078e00ff */
[----:B------:R-:W-:-:S13]  /*06d0*/  ISETP.GE.U32.AND.EX P0, PT, R17, UR5, PT, P0 ;  /* 0x0000000511007c0c */ /* 0x000fda000bf06100 */
[----:B------:R-:W-:Y:S05]  /*06e0*/  @P0 BRA `(.L_x_4) ;  /* 0x0000000400540947 */ /* 0x000fea0003800000 */
[----:B------:R-:W0:Y:S01]  /*06f0*/  LDC.64 R20, c[0x0][0x628] ;  /* 0x00018a00ff147b82 */ /* 0x000e220000000a00 */
[----:B------:R-:W-:Y:S02]  /*0700*/  IMAD.MOV.U32 R8, RZ, RZ, R16 ;  /* 0x000000ffff087224 */ /* 0x000fe400078e0010 */
[----:B------:R-:W-:-:S05]  /*0710*/  IMAD.MOV.U32 R9, RZ, RZ, R17 ;  /* 0x000000ffff097224 */ /* 0x000fca00078e0011 */
[----:B------:R-:W1:Y:S08]  /*0720*/  LDC R0, c[0x0][0x630] ;  /* 0x00018c00ff007b82 */ /* 0x000e700000000800 */
[----:B------:R-:W2:Y:S01]  /*0730*/  LDC.64 R22, c[0x0][0x620] ;  /* 0x00018800ff167b82 */ /* 0x000ea20000000a00 */
[----:B0-----:R-:W-:-:S04]  /*0740*/  ISETP.NE.U32.AND P0, PT, R20, RZ, PT ;  /* 0x000000ff1400720c */ /* 0x001fc80003f05070 */
[----:B------:R-:W-:-:S13]  /*0750*/  ISETP.NE.AND.EX P0, PT, R21, RZ, PT, P0 ;  /* 0x000000ff1500720c */ /* 0x000fda0003f05300 */
[----:B-12---:R-:W-:Y:S05]  /*0760*/  @!P0 BRA `(.L_x_5) ;  /* 0x0000000000288947 */ /* 0x006fea0003800000 */
[----:B------:R-:W0:Y:S02]  /*0770*/  LDC R13, c[0x0][0x634] ;  /* 0x00018d00ff0d7b82 */ /* 0x000e240000000800 */
[----:B0-----:R-:W-:-:S05]  /*0780*/  IADD3 R13, P0, R16, R13, RZ ;  /* 0x0000000d100d7210 */ /* 0x001fca0007f1e0ff */
[----:B------:R-:W-:-:S04]  /*0790*/  IMAD.X R15, RZ, RZ, R17, P0 ;  /* 0x000000ffff0f7224 */ /* 0x000fc800000e0611 */
[----:B------:R-:W-:-:S04]  /*07a0*/  IMAD.WIDE.U32 R8, R15, R20, RZ ;  /* 0x000000140f087225 */ /* 0x000fc800078e00ff */
[----:B------:R-:W-:-:S04]  /*07b0*/  IMAD.WIDE.U32 R10, P0, R13, R21, R8 ;  /* 0x000000150d0a7225 */ /* 0x000fc80007800008 */
[----:B------:R-:W-:-:S04]  /*07c0*/  IMAD.WIDE.U32 R8, R13, R20, RZ ;  /* 0x000000140d087225 */ /* 0x000fc800078e00ff */
[----:B------:R-:W-:Y:S01]  /*07d0*/  IMAD.X R13, RZ, RZ, RZ, P0 ;  /* 0x000000ffff0d7224 */ /* 0x000fe200000e06ff */
[----:B------:R-:W-:Y:S01]  /*07e0*/  IADD3 RZ, P0, R9, R10, RZ ;  /* 0x0000000a09ff7210 */ /* 0x000fe20007f1e0ff */
[----:B------:R-:W-:-:S04]  /*07f0*/  IMAD.MOV.U32 R12, RZ, RZ, R11 ;  /* 0x000000ffff0c7224 */ /* 0x000fc800078e000b */
[----:B------:R-:W-:-:S08]  /*0800*/  IMAD.WIDE.U32.X R8, R15, R21, R12, P0 ;  /* 0x000000150f087225 */ /* 0x000fd000000e040c */
.L_x_5:
[-CC-:B------:R-:W-:Y:S01]  /*0810*/  SHF.R.U64 R67, R8, R0.reuse, R9.reuse ;  /* 0x0000000008437219 */ /* 0x180fe20000001209 */
[----:B------:R-:W0:Y:S01]  /*0820*/  LDC R12, c[0x0][0x618] ;  /* 0x00018600ff0c7b82 */ /* 0x000e220000000800 */
[----:B------:R-:W-:Y:S01]  /*0830*/  SHF.R.U32.HI R7, RZ, R0, R9 ;  /* 0x00000000ff077219 */ /* 0x000fe20000011609 */
[----:B------:R-:W-:Y:S01]  /*0840*/  ULDC UR4, c[0x0][0x150] ;  /* 0x0000540000047ab9 */ /* 0x000fe20000000800 */
[----:B------:R-:W-:Y:S02]  /*0850*/  IADD3 R11, P0, RZ, -R67, RZ ;  /* 0x80000043ff0b7210 */ /* 0x000fe40007f1e0ff */
[----:B------:R-:W-:-:S03]  /*0860*/  I2FP.F32.U32 R0, R6 ;  /* 0x0000000600007245 */ /* 0x000fc60000201000 */
[----:B------:R-:W1:Y:S01]  /*0870*/  LDC.64 R30, c[0x0][0x640] ;  /* 0x00019000ff1e7b82 */ /* 0x000e620000000a00 */
[----:B------:R-:W-:Y:S02]  /*0880*/  IMAD.X R13, RZ, RZ, ~R7, P0 ;  /* 0x000000ffff0d7224 */ /* 0x000fe400000e0e07 */
[----:B------:R-:W-:Y:S01]  /*0890*/  FMUL R0, R0, UR4 ;  /* 0x0000000400007c20 */ /* 0x000fe20008400000 */
[----:B------:R-:W-:Y:S01]  /*08a0*/  IMAD.WIDE.U32 R8, R11, R22, R16 ;  /* 0x000000160b087225 */ /* 0x000fe200078e0010 */
[----:B------:R-:W-:-:S03]  /*08b0*/  ULDC UR4, c[0x0][0x154] ;  /* 0x0000550000047ab9 */ /* 0x000fc60000000800 */
[----:B------:R-:W-:Y:S01]  /*08c0*/  IMAD R10, R13, R22, RZ ;  /* 0x000000160d0a7224 */ /* 0x000fe200078e02ff */
[----:B------:R-:W2:Y:S01]  /*08d0*/  LDC R7, c[0x0][0x144] ;  /* 0x00005100ff077b82 */ /* 0x000ea20000000800 */
[----:B------:R-:W3:Y:S02]  /*08e0*/  F2I.U32.TRUNC.NTZ R0, R0 ;  /* 0x0000000000007305 */ /* 0x000ee4000020f000 */
[----:B------:R-:W-:-:S04]  /*08f0*/  IMAD R11, R11, R23, R10 ;  /* 0x000000170b0b7224 */ /* 0x000fc800078e020a */
[----:B------:R-:W-:Y:S01]  /*0900*/  IMAD.IADD R9, R9, 0x1, R11 ;  /* 0x0000000109097824 */ /* 0x000fe200078e020b */
[----:B------:R-:W4:Y:S01]  /*0910*/  LDC R24, c[0x0][0x608] ;  /* 0x00018200ff187b82 */ /* 0x000f220000000800 */
[----:B------:R-:W-:-:S03]  /*0920*/  IMAD.MOV.U32 R11, RZ, RZ, -0x1 ;  /* 0xffffffffff0b7424 */ /* 0x000fc600078e00ff */
[-CC-:B0-----:R-:W-:Y:S02]  /*0930*/  SHF.R.U64 R22, R8, R12.reuse, R9.reuse ;  /* 0x0000000c08167219 */ /* 0x181fe40000001209 */
[----:B------:R-:W-:Y:S02]  /*0940*/  I2FP.F32.U32 R8, R3 ;  /* 0x0000000300087245 */ /* 0x000fe40000201000 */
[----:B------:R-:W0:Y:S01]  /*0950*/  LDC R28, c[0x0][0x658] ;  /* 0x00019600ff1c7b82 */ /* 0x000e220000000800 */
[----:B-1----:R-:W-:Y:S01]  /*0960*/  ISETP.NE.U32.AND P0, PT, R30, RZ, PT ;  /* 0x000000ff1e00720c */ /* 0x002fe20003f05070 */
[----:B---3--:R-:W-:Y:S02]  /*0970*/  IMAD.MOV R10, RZ, RZ, -R0 ;  /* 0x000000ffff0a7224 */ /* 0x008fe400078e0a00 */
[----:B------:R-:W-:Y:S01]  /*0980*/  FMUL R8, R8, UR4 ;  /* 0x0000000408087c20 */ /* 0x000fe20008400000 */
[----:B------:R-:W-:Y:S02]  /*0990*/  SHF.R.U32.HI R9, RZ, R12, R9 ;  /* 0x0000000cff097219 */ /* 0x000fe40000011609 */
[----:B------:R-:W-:Y:S01]  /*09a0*/  ISETP.NE.AND.EX P0, PT, R31, RZ, PT, P0 ;  /* 0x000000ff1f00720c */ /* 0x000fe20003f05300 */
[----:B------:R1:W3:Y:S01]  /*09b0*/  F2I.U32.TRUNC.NTZ R15, R8 ;  /* 0x00000008000f7305 */ /* 0x0002e2000020f000 */
[----:B------:R-:W1:Y:S01]  /*09c0*/  LDC R20, c[0x0][0x148] ;  /* 0x00005200ff147b82 */ /* 0x000e620000000800 */
[----:B--2---:R-:W-:-:S07]  /*09d0*/  IMAD R0, R7, R10, R6 ;  /* 0x0000000a07007224 */ /* 0x004fce00078e0206 */
[----:B------:R-:W2:Y:S01]  /*09e0*/  LDC R26, c[0x0][0x600] ;  /* 0x00018000ff1a7b82 */ /* 0x000ea20000000800 */
[-CC-:B----4-:R-:W-:Y:S02]  /*09f0*/  SHF.R.U64 R32, R22, R24.reuse, R9.reuse ;  /* 0x0000001816207219 */ /* 0x190fe40000001209 */
[----:B------:R-:W-:Y:S01]  /*0a00*/  SHF.R.U32.HI R7, RZ, R24, R9 ;  /* 0x00000018ff077219 */ /* 0x000fe20000011609 */
[----:B------:R-:W-:-:S04]  /*0a10*/  IMAD.MOV.U32 R9, RZ, RZ, 0x1 ;  /* 0x00000001ff097424 */ /* 0x000fc800078e00ff */
[----:B------:R-:W4:Y:S01]  /*0a20*/  LDC R21, c[0x0][0x648] ;  /* 0x00019200ff157b82 */ /* 0x000f220000000800 */
[-C--:B0-----:R-:W-:Y:S02]  /*0a30*/  SHF.L.U32 R6, R11, R28.reuse, RZ ;  /* 0x0000001c0b067219 */ /* 0x081fe400000006ff */
[--C-:B------:R-:W-:Y:S02]  /*0a40*/  SHF.R.U64 R24, R32, R28, R7.reuse ;  /* 0x0000001c20187219 */ /* 0x100fe40000001207 */
[----:B------:R-:W-:Y:S02]  /*0a50*/  LOP3.LUT R13, RZ, R6, RZ, 0x33, !PT ;  /* 0x00000006ff0d7212 */ /* 0x000fe400078e33ff */
[-C--:B------:R-:W-:Y:S01]  /*0a60*/  SHF.R.U32.HI R7, RZ, R28.reuse, R7 ;  /* 0x0000001cff077219 */ /* 0x080fe20000011607 */
[----:B------:R-:W0:Y:S01]  /*0a70*/  LDC R23, c[0x0][0x638] ;  /* 0x00018e00ff177b82 */ /* 0x000e220000000800 */
[----:B------:R-:W-:Y:S01]  /*0a80*/  SHF.L.U32 R12, R9, R28, RZ ;  /* 0x0000001c090c7219 */ /* 0x000fe200000006ff */
[----:B------:R-:W-:-:S06]  /*0a90*/  IMAD.MOV.U32 R6, RZ, RZ, R24 ;  /* 0x000000ffff067224 */ /* 0x000fcc00078e0018 */
[----:B------:R-:W0:Y:S01]  /*0aa0*/  LDC R69, c[0x0][0x610] ;  /* 0x00018400ff457b82 */ /* 0x000e220000000800 */
[----:B-1-3--:R-:W-:Y:S05]  /*0ab0*/  @!P0 BRA `(.L_x_6) ;  /* 0x0000000000288947 */ /* 0x00afea0003800000 */
[----:B------:R-:W1:Y:S02]  /*0ac0*/  LDC R11, c[0x0][0x64c] ;  /* 0x00019300ff0b7b82 */ /* 0x000e640000000800 */
[----:B-1----:R-:W-:-:S05]  /*0ad0*/  IADD3 R11, P0, R24, R11, RZ ;  /* 0x0000000b180b7210 */ /* 0x002fca0007f1e0ff */
        /* <DEDUP_REMOVED lines=8> */
.L_x_6:
[----:B----4-:R-:W-:Y:S01]  /*0b60*/  SHF.R.U64 R6, R6, R21, R7 ;  /* 0x0000001506067219 */ /* 0x010fe20000001207 */
[----:B--2---:R-:W-:Y:S01]  /*0b70*/  VIADD R7, R26, 0xffffffff ;  /* 0xffffffff1a077836 */ /* 0x004fe20000000000 */
[----:B------:R-:W-:Y:S01]  /*0b80*/  LOP3.LUT R13, R32, R13, RZ, 0xc0, !PT ;  /* 0x0000000d200d7212 */ /* 0x000fe200078ec0ff */
[----:B------:R-:W-:Y:S02]  /*0b90*/  IMAD.MOV R15, RZ, RZ, -R15 ;  /* 0x000000ffff0f7224 */ /* 0x000fe400078e0a0f */
[----:B------:R-:W-:Y:S02]  /*0ba0*/  IMAD.MOV R8, RZ, RZ, -R6 ;  /* 0x000000ffff087224 */ /* 0x000fe400078e0a06 */
[----:B------:R-:W-:Y:S01]  /*0bb0*/  IMAD R13, R12, R6, R13 ;  /* 0x000000060c0d7224 */ /* 0x000fe200078e020d */
[----:B------:R-:W-:Y:S01]  /*0bc0*/  LOP3.LUT R6, R22, R7, RZ, 0xc0, !PT ;  /* 0x0000000716067212 */ /* 0x000fe200078ec0ff */
[----:B------:R-:W-:Y:S02]  /*0bd0*/  @P3 IMAD R0, R20, R15, R3 ;  /* 0x0000000f14003224 */ /* 0x000fe400078e0203 */
[----:B0-----:R-:W-:-:S02]  /*0be0*/  IMAD R3, R8, R23, R24 ;  /* 0x0000001708037224 */ /* 0x001fc400078e0218 */
[----:B------:R-:W-:Y:S02]  /*0bf0*/  IMAD R69, R13, R69, R0 ;  /* 0x000000450d457224 */ /* 0x000fe400078e0200 */
[----:B------:R-:W-:Y:S02]  /*0c00*/  IMAD R6, R3, R26, R6 ;  /* 0x0000001a03067224 */ /* 0x000fe400078e0206 */
[----:B------:R-:W-:-:S03]  /*0c10*/  IMAD.MOV.U32 R0, RZ, RZ, 0x1 ;  /* 0x00000001ff007424 */ /* 0x000fc600078e00ff */
[----:B------:R-:W-:Y:S02]  /*0c20*/  SEL R68, R6, R69, !P3 ;  /* 0x0000004506447207 */ /* 0x000fe40005800000 */
[----:B------:R-:W-:-:S07]  /*0c30*/  SEL R69, R69, R6, !P3 ;  /* 0x0000000645457207 */ /* 0x000fce0005800000 */
.L_x_4:
[----:B------:R-:W-:-:S08]  /*0c40*/  NOP ;  /* 0x0000000000007918 */ /* 0x000fd00000000000 */
[----:B------:R-:W0:Y:S02]  /*0c50*/  USETMAXREG.TRY_ALLOC.CTAPOOL UP0, 0xe8 ;  /* 0x000000e8000079c8 */ /* 0x000e240008000600 */
[----:B0-----:R-:W-:-:S13]  /*0c60*/  PLOP3.LUT P0, PT, PT, PT, UP0, 0x80, 0x0 ;  /* 0x000000000000781c */ /* 0x001fda0003f0f008 */
[----:B------:R-:W-:Y:S05]  /*0c70*/  @!P0 BRA `(.L_x_4) ;  /* 0xfffffffc00f08947 */ /* 0x000fea000383ffff */
[----:B------:R-:W-:Y:S01]  /*0c80*/  ULDC.64 UR4, c[0x0][0x598] ;  /* 0x0001660000047ab9 */ /* 0x000fe20000000a00 */
[----:B------:R-:W-:Y:S01]  /*0c90*/  ULDC.64 UR36, c[0x0][0x208] ;  /* 0x0000820000247ab9 */ /* 0x000fe20000000a00 */
[----:B------:R-:W-:-:S04]  /*0ca0*/  ISETP.NE.U32.AND P0, PT, RZ, UR4, PT ;  /* 0x00000004ff007c0c */ /* 0x000fc8000bf05070 */
[----:B------:R-:W-:-:S13]  /*0cb0*/  ISETP.NE.AND.EX P0, PT, RZ, UR5, PT, P0 ;  /* 0x00000005ff007c0c */ /* 0x000fda000bf05300 */
[----:B------:R-:W-:Y:S05]  /*0cc0*/  @!P0 BRA `(.L_x_7) ;  /* 0x00000000001c8947 */ /* 0x000fea0003800000 */
[----:B------:R-:W0:Y:S02]  /*0cd0*/  LDC.64 R6, c[0x0][0x598] ;  /* 0x00016600ff067b82 */ /* 0x000e240000000a00 */
[----:B0-----:R-:W2:Y:S02]  /*0ce0*/  LDG.E.64 R6, desc[UR36][R6.64] ;  /* 0x0000002406067981 */ /* 0x001ea4000c1e1b00 */
[----:B--2---:R-:W-:-:S04]  /*0cf0*/  ISETP.NE.U32.AND P0, PT, R6, RZ, PT ;  /* 0x000000ff0600720c */ /* 0x004fc80003f05070 */
[----:B------:R-:W-:-:S13]  /*0d00*/  ISETP.NE.AND.EX P0, PT, R7, RZ, PT, P0 ;  /* 0x000000ff0700720c */ /* 0x000fda0003f05300 */
[----:B------:R-:W-:Y:S05]  /*0d10*/  @!P0 BRA `(.L_x_7) ;  /* 0x0000000000088947 */ /* 0x000fea0003800000 */
[----:B------:R0:W5:Y:S01]  /*0d20*/  LD.E R19, desc[UR36][R6.64] ;  /* 0x0000002406137980 */ /* 0x000162000c101900 */
[----:B------:R-:W-:Y:S05]  /*0d30*/  BRA `(.L_x_8) ;  /* 0x0000000000247947 */ /* 0x000fea0003800000 */
.L_x_7:
[----:B------:R-:W-:Y:S02]  /*0d40*/  ULDC.64 UR4, c[0x0][0x588] ;  /* 0x0001620000047ab9 */ /* 0x000fe40000000a00 */
[----:B------:R-:W-:-:S04]  /*0d50*/  ISETP.NE.U32.AND P0, PT, RZ, UR4, PT ;  /* 0x00000004ff007c0c */ /* 0x000fc8000bf05070 */
[----:B------:R-:W-:-:S13]  /*0d60*/  ISETP.NE.AND.EX P0, PT, RZ, UR5, PT, P0 ;  /* 0x00000005ff007c0c */ /* 0x000fda000bf05300 */
[----:B------:R-:W-:Y:S05]  /*0d70*/  @!P0 BRA `(.L_x_9) ;  /* 0x00000000000c8947 */ /* 0x000fea0003800000 */
[----:B------:R-:W0:Y:S02]  /*0d80*/  LDC.64 R6, c[0x0][0x588] ;  /* 0x00016200ff067b82 */ /* 0x000e240000000a00 */
[----:B0-----:R1:W5:Y:S01]  /*0d90*/  LDG.E R19, desc[UR36][R6.64] ;  /* 0x0000002406137981 */ /* 0x001362000c1e1900 */
[----:B------:R-:W-:Y:S05]  /*0da0*/  BRA `(.L_x_8) ;  /* 0x0000000000087947 */ /* 0x000fea0003800000 */
.L_x_9:
[----:B------:R-:W-:Y:S02]  /*0db0*/  ULDC UR4, c[0x0][0x580] ;  /* 0x0001600000047ab9 */ /* 0x000fe40000000800 */
[----:B------:R-:W-:-:S07]  /*0dc0*/  IMAD.U32 R19, RZ, RZ, UR4 ;  /* 0x00000004ff137e24 */ /* 0x000fce000f8e00ff */
.L_x_8:
[----:B------:R-:W-:Y:S02]  /*0dd0*/  ULDC.64 UR4, c[0x0][0x5a0] ;  /* 0x0001680000047ab9 */ /* 0x000fe40000000a00 */
[----:B------:R-:W-:-:S04]  /*0de0*/  ISETP.NE.U32.AND P0, PT, RZ, UR4, PT ;  /* 0x00000004ff007c0c */ /* 0x000fc8000bf05070 */
[----:B------:R-:W-:-:S13]  /*0df0*/  ISETP.NE.AND.EX P0, PT, RZ, UR5, PT, P0 ;  /* 0x00000005ff007c0c */ /* 0x000fda000bf05300 */
[----:B------:R-:W-:Y:S05]  /*0e00*/  @!P0 BRA `(.L_x_10) ;  /* 0x00000000001c8947 */ /* 0x000fea0003800000 */
[----:B01----:R-:W0:Y:S02]  /*0e10*/  LDC.64 R6, c[0x0][0x5a0] ;  /* 0x00016800ff067b82 */ /* 0x003e240000000a00 */
[----:B0-----:R-:W2:Y:S02]  /*0e20*/  LDG.E.64 R6, desc[UR36][R6.64] ;  /* 0x0000002406067981 */ /* 0x001ea4000c1e1b00 */
[----:B--2---:R-:W-:-:S04]  /*0e30*/  ISETP.NE.U32.AND P0, PT, R6, RZ, PT ;  /* 0x000000ff0600720c */ /* 0x004fc80003f05070 */
[----:B------:R-:W-:-:S13]  /*0e40*/  ISETP.NE.AND.EX P0, PT, R7, RZ, PT, P0 ;  /* 0x000000ff0700720c */ /* 0x000fda0003f05300 */
[----:B------:R-:W-:Y:S05]  /*0e50*/  @!P0 BRA `(.L_x_10) ;  /* 0x0000000000088947 */ /* 0x000fea0003800000 */
[----:B------:R0:W5:Y:S01]  /*0e60*/  LD.E R56, desc[UR36][R6.64] ;  /* 0x0000002406387980 */ /* 0x000162000c101900 */
[----:B------:R-:W-:Y:S05]  /*0e70*/  BRA `(.L_x_11) ;  /* 0x0000000000247947 */ /* 0x000fea0003800000 */
.L_x_10:
[----:B------:R-:W-:Y:S02]  /*0e80*/  ULDC.64 UR4, c[0x0][0x590] ;  /* 0x0001640000047ab9 */ /* 0x000fe40000000a00 */
[----:B------:R-:W-:-:S04]  /*0e90*/  ISETP.NE.U32.AND P0, PT, RZ, UR4, PT ;  /* 0x00000004ff007c0c */ /* 0x000fc8000bf05070 */
[----:B------:R-:W-:-:S13]  /*0ea0*/  ISETP.NE.AND.EX P0, PT, RZ, UR5, PT, P0 ;  /* 0x00000005ff007c0c */ /* 0x000fda000bf05300 */
[----:B------:R-:W-:Y:S05]  /*0eb0*/  @!P0 BRA `(.L_x_12) ;  /* 0x00000000000c8947 */ /* 0x000fea0003800000 */
[----:B------:R-:W2:Y:S02]  /*0ec0*/  LDC.64 R56, c[0x0][0x590] ;  /* 0x00016400ff387b82 */ /* 0x000ea40000000a00 */
[----:B--2---:R2:W5:Y:S01]  /*0ed0*/  LDG.E R56, desc[UR36][R56.64] ;  /* 0x0000002438387981 */ /* 0x004562000c1e1900 */
[----:B------:R-:W-:Y:S05]  /*0ee0*/  BRA `(.L_x_11) ;  /* 0x0000000000087947 */ /* 0x000fea0003800000 */
.L_x_12:
[----:B------:R-:W-:Y:S02]  /*0ef0*/  ULDC UR4, c[0x0][0x584] ;  /* 0x0001610000047ab9 */ /* 0x000fe40000000800 */
[----:B------:R-:W-:-:S07]  /*0f00*/  IMAD.U32 R56, RZ, RZ, UR4 ;  /* 0x00000004ff387e24 */ /* 0x000fce000f8e00ff */
.L_x_11:
[----:B------:R-:W-:-:S13]  /*0f10*/  LOP3.LUT P0, RZ, R0, 0xff, RZ, 0xc0, !PT ;  /* 0x000000ff00ff7812 */ /* 0x000fda000780c0ff */
[----:B------:R-:W-:Y:S05]  /*0f20*/  @!P0 EXIT ;  /* 0x000000000000894d */ /* 0x000fea0003800000 */
[----:B------:R-:W3:Y:S01]  /*0f30*/  LDC R59, c[0x0][0x658] ;  /* 0x00019600ff3b7b82 */ /* 0x000ee20000000800 */
[----:B------:R-:W-:Y:S01]  /*0f40*/  ULDC.64 UR6, c[0x0][0x288] ;  /* 0x0000a20000067ab9 */ /* 0x000fe20000000a00 */
[----:B------:R-:W-:Y:S01]  /*0f50*/  LOP3.LUT R14, R14, 0x1, RZ, 0xc0, !PT ;  /* 0x000000010e0e7812 */ /* 0x000fe200078ec0ff */
[----:B------:R-:W-:Y:S01]  /*0f60*/  UIADD3 UR4, UR7, 0x7f, URZ ;  /* 0x0000007f07047890 */ /* 0x000fe2000fffe03f */
[----:B------:R-:W-:Y:S01]  /*0f70*/  SHF.R.U32.HI R0, RZ, 0x2, R4 ;  /* 0x00000002ff007819 */ /* 0x000fe20000011604 */
[----:B------:R-:W-:Y:S01]  /*0f80*/  IMAD.U32 R3, RZ, RZ, UR6 ;  /* 0x00000006ff037e24 */ /* 0x000fe2000f8e00ff */
[----:B------:R-:W-:Y:S01]  /*0f90*/  SHF.R.U32.HI R5, RZ, 0x1, R5 ;  /* 0x00000001ff057819 */ /* 0x000fe20000011605 */
[----:B------:R-:W-:Y:S01]  /*0fa0*/  USHF.R.S32.HI UR5, URZ, 0x1f, UR4 ;  /* 0x0000001f3f057899 */ /* 0x000fe20008011404 */
[----:B01----:R-:W0:Y:S01]  /*0fb0*/  LDC.64 R6, c[0x0][0x5c8] ;  /* 0x00017200ff067b82 */ /* 0x003e220000000a00 */
[----:B------:R-:W-:Y:S01]  /*0fc0*/  LOP3.LUT R60, R4, 0x3, RZ, 0xc0, !PT ;  /* 0x00000003043c7812 */ /* 0x000fe200078ec0ff */
[----:B------:R-:W-:Y:S01]  /*0fd0*/  IMAD.SHL.U32 R9, R14, 0x40, RZ ;  /* 0x000000400e097824 */ /* 0x000fe200078e00ff */
[----:B------:R-:W-:Y:S01]  /*0fe0*/  LOP3.LUT R0, R0, 0x7, RZ, 0xc0, !PT ;  /* 0x0000000700007812 */ /* 0x000fe200078ec0ff */
[----:B------:R-:W-:Y:S01]  /*0ff0*/  ULEA.HI UR5, UR5, UR4, URZ, 0x7 ;  /* 0x0000000405057291 */ /* 0x000fe2000f8f383f */
[----:B------:R-:W-:Y:S01]  /*1000*/  LOP3.LUT R5, R5, 0x30, RZ, 0xc0, !PT ;  /* 0x0000003005057812 */ /* 0x000fe200078ec0ff */
[----:B------:R-:W-:Y:S01]  /*1010*/  IMAD R60, R60, -0x2, R3 ;  /* 0xfffffffe3c3c7824 */ /* 0x000fe200078e0203 */
[--C-:B------:R-:W-:Y:S01]  /*1020*/  LOP3.LUT R22, R9, 0x40, R0.reuse, 0xe2, !PT ;  /* 0x0000004009167812 */ /* 0x100fe200078ee200 */
[----:B------:R-:W1:Y:S01]  /*1030*/  LDC R63, c[0x0][0x600] ;  /* 0x00018000ff3f7b82 */ /* 0x000e620000000800 */
[----:B------:R-:W-:Y:S01]  /*1040*/  IADD3 R3, RZ, -R5, -R0 ;  /* 0x80000005ff037210 */ /* 0x000fe20007ffe800 */
[----:B------:R-:W-:Y:S01]  /*1050*/  IMAD.MOV.U32 R0, RZ, RZ, -0x1 ;  /* 0xffffffffff007424 */ /* 0x000fe200078e00ff */
[----:B------:R-:W-:Y:S01]  /*1060*/  USHF.R.S32.HI UR43, URZ, 0x7, UR5 ;  /* 0x000000073f2b7899 */ /* 0x000fe20008011405 */
[----:B------:R-:W-:Y:S01]  /*1070*/  IMAD.MOV.U32 R8, RZ, RZ, 0x1 ;  /* 0x00000001ff087424 */ /* 0x000fe200078e00ff */
[----:B------:R-:W-:Y:S01]  /*1080*/  LOP3.LUT R62, R4, 0x80, RZ, 0xc0, !PT ;  /* 0x00000080043e7812 */ /* 0x000fe200078ec0ff */
[----:B------:R-:W-:Y:S01]  /*1090*/  IMAD R3, R14, -0x40, R3 ;  /* 0xffffffc00e037824 */ /* 0x000fe200078e0203 */
[----:B------:R-:W-:Y:S01]  /*10a0*/  UISETP.LT.AND UP0, UPT, UR43, 0x1, UPT ;  /* 0x000000012b00788c */ /* 0x000fe2000bf01270 */
[----:B---3--:R-:W-:Y:S01]  /*10b0*/  SHF.L.U32 R0, R0, R59, RZ ;  /* 0x0000003b00007219 */ /* 0x008fe200000006ff */
[----:B------:R-:W-:Y:S01]  /*10c0*/  ULDC UR4, c[0x0][0x284] ;  /* 0x0000a10000047ab9 */ /* 0x000fe20000000800 */
[----:B------:R-:W-:Y:S01]  /*10d0*/  LOP3.LUT R22, R22, R5, RZ, 0xfc, !PT ;  /* 0x0000000516167212 */ /* 0x000fe200078efcff */
[----:B------:R-:W-:Y:S01]  /*10e0*/  USEL UR44, UR43, 0x1, UP0 ;  /* 0x000000012b2c7887 */ /* 0x000fe20008000000 */
[----:B------:R-:W-:Y:S01]  /*10f0*/  SHF.L.U32 R59, R8, R59, RZ ;  /* 0x0000003b083b7219 */ /* 0x000fe200000006ff */
[----:B------:R-:W-:Y:S01]  /*1100*/  IMAD.SHL.U32 R61, R4, 0x2, RZ ;  /* 0x00000002043d7824 */ /* 0x000fe200078e00ff */
[----:B------:R-:W-:Y:S01]  /*1110*/  LOP3.LUT R66, R18, 0x1, RZ, 0xfc, !PT ;  /* 0x0000000112427812 */ /* 0x000fe200078efcff */
[----:B------:R-:W-:Y:S01]  /*1120*/  VIADD R65, R3, UR4 ;  /* 0x0000000403417c36 */ /* 0x000fe20008000000 */
[C---:B0-----:R-:W-:Y:S01]  /*1130*/  SHF.L.U64.HI R58, R6.reuse, 0x3, R7 ;  /* 0x00000003063a7819 */ /* 0x041fe20000010207 */
[----:B--2---:R-:W-:Y:S01]  /*1140*/  IMAD.SHL.U32 R57, R6, 0x8, RZ ;  /* 0x0000000806397824 */ /* 0x004fe200078e00ff */
[----:B------:R-:W-:Y:S01]  /*1150*/  SHF.R.U32.HI R62, RZ, 0x7, R62 ;  /* 0x00000007ff3e7819 */ /* 0x000fe2000001163e */
[----:B------:R-:W-:Y:S01]  /*1160*/  IMAD.MOV.U32 R23, RZ, RZ, RZ ;  /* 0x000000ffff177224 */ /* 0x000fe200078e00ff */
[----:B------:R-:W-:Y:S01]  /*1170*/  LOP3.LUT R64, RZ, R0, RZ, 0x33, !PT ;  /* 0x00000000ff407212 */ /* 0x000fe200078e33ff */
[----:B------:R-:W-:Y:S01]  /*1180*/  UIADD3 UR44, UR43, -UR44, URZ ;  /* 0x8000002c2b2c7290 */ /* 0x000fe2000fffe03f */
[----:B------:R-:W-:Y:S01]  /*1190*/  UMOV UR40, URZ ;  /* 0x0000003f00287c82 */ /* 0x000fe20008000000 */
[----:B-1----:R-:W-:Y:S01]  /*11a0*/  VIADD R63, R63, 0xffffffff ;  /* 0xffffffff3f3f7836 */ /* 0x002fe20000000000 */
[----:B------:R-:W-:-:S09]  /*11b0*/  UMOV UR42, URZ ;  /* 0x0000003f002a7c82 */ /* 0x000fd20008000000 */
.L_x_94:
[----:B0-----:R-:W0:Y:S01]  /*11c0*/  SHFL.IDX PT, R0, R62, RZ, 0x1f ;  /* 0x00001fff3e007589 */ /* 0x001e2200000e0000 */
[----:B-1----:R-:W1:Y:S01]  /*11d0*/  S2UR UR7, SR_CgaCtaId ;  /* 0x00000000000779c3 */ /* 0x002e620000008800 */
[----:B------:R-:W-:Y:S01]  /*11e0*/  UMOV UR6, 0x400 ;  /* 0x0000040000067882 */ /* 0x000fe20000000000 */
[----:B0-----:R-:W-:Y:S01]  /*11f0*/  R2UR UR4, R0 ;  /* 0x00000000000472ca */ /* 0x001fe200000e0000 */
[----:B-1----:R-:W-:-:S12]  /*1200*/  ULEA UR46, UR7, UR6, 0x18 ;  /* 0x00000006072e7291 */ /* 0x002fd8000f8ec03f */
[----:B------:R-:W-:-:S04]  /*1210*/  ULEA.HI UR5, UR4, UR4, URZ, 0x1 ;  /* 0x0000000404057291 */ /* 0x000fc8000f8f083f */
[----:B------:R-:W-:-:S04]  /*1220*/  ULOP3.LUT UR5, UR5, 0x7fffe, URZ, 0xc0, !UPT ;  /* 0x0007fffe05057892 */ /* 0x000fc8000f8ec03f */
[----:B------:R-:W-:-:S03]  /*1230*/  UIADD3 UR5, UR4, -UR5, URZ ;  /* 0x8000000504057290 */ /* 0x000fc6000fffe03f */
[----:B------:R-:W-:Y:S01]  /*1240*/  ULDC UR4, c[0x0][0x28c] ;  /* 0x0000a30000047ab9 */ /* 0x000fe20000000800 */
[----:B------:R-:W-:Y:S01]  /*1250*/  ULEA UR5, UR5, UR46, 0xd ;  /* 0x0000002e05057291 */ /* 0x000fe2000f8e683f */
[----:B------:R-:W-:-:S03]  /*1260*/  ISETP.LT.AND P0, PT, RZ, UR4, PT ;  /* 0x00000004ff007c0c */ /* 0x000fc6000bf01270 */
[----:B------:R-:W-:-:S04]  /*1270*/  UIADD3 UR5, UR5, 0x100, URZ ;  /* 0x0000010005057890 */ /* 0x000fc8000fffe03f */
[----:B------:R-:W-:-:S04]  /*1280*/  USHF.R.U32.HI UR5, URZ, 0x4, UR5 ;  /* 0x000000043f057899 */ /* 0x000fc80008011605 */
[----:B------:R-:W-:-:S04]  /*1290*/  ULOP3.LUT UR5, UR5, 0x3fff, URZ, 0xc0, !UPT ;  /* 0x00003fff05057892 */ /* 0x000fc8000f8ec03f */
[----:B------:R-:W-:Y:S01]  /*12a0*/  ULOP3.LUT UR45, UR5, 0x10000, URZ, 0xfc, !UPT ;  /* 0x00010000052d7892 */ /* 0x000fe2000f8efc3f */
[----:B--2345:R-:W-:Y:S11]  /*12b0*/  @P0 BRA `(.L_x_13) ;  /* 0x0000000000400947 */ /* 0x03cff60003800000 */
[----:B------:R-:W-:Y:S01]  /*12c0*/  MOV R0, 0x0 ;  /* 0x0000000000007802 */ /* 0x000fe20000000f00 */
[----:B------:R-:W-:Y:S01]  /*12d0*/  ULDC.64 UR4, c[0x4][0x68] ;  /* 0x01001a0000047ab9 */ /* 0x000fe20000000a00 */
[----:B------:R-:W-:Y:S01]  /*12e0*/  ULDC.64 UR6, c[0x4][0x8] ;  /* 0x0100020000067ab9 */ /* 0x000fe20000000a00 */
[----:B------:R-:W-:Y:S01]  /*12f0*/  IMAD.U32 R4, RZ, RZ, UR4 ;  /* 0x00000004ff047e24 */ /* 0x000fe2000f8e00ff */
[----:B------:R0:W1:Y:S01]  /*1300*/  LDC.64 R14, c[0x4][R0] ;  /* 0x01000000000e7b82 */ /* 0x0000620000000a00 */
[----:B------:R-:W-:Y:S01]  /*1310*/  IMAD.U32 R5, RZ, RZ, UR5 ;  /* 0x00000005ff057e24 */ /* 0x000fe2000f8e00ff */
[----:B------:R-:W-:Y:S01]  /*1320*/  ULDC.64 UR4, c[0x4][0x70] ;  /* 0x01001c0000047ab9 */ /* 0x000fe20000000a00 */
[----:B------:R-:W-:Y:S02]  /*1330*/  IMAD.U32 R10, RZ, RZ, UR6 ;  /* 0x00000006ff0a7e24 */ /* 0x000fe4000f8e00ff */
[----:B------:R-:W-:Y:S02]  /*1340*/  IMAD.U32 R6, RZ, RZ, UR4 ;  /* 0x00000004ff067e24 */ /* 0x000fe4000f8e00ff */
[----:B------:R-:W-:-:S02]  /*1350*/  IMAD.U32 R7, RZ, RZ, UR5 ;  /* 0x00000005ff077e24 */ /* 0x000fc4000f8e00ff */
[----:B------:R-:W-:Y:S02]  /*1360*/  IMAD.U32 R11, RZ, RZ, UR7 ;  /* 0x00000007ff0b7e24 */ /* 0x000fe4000f8e00ff */
[----:B------:R-:W-:Y:S02]  /*1370*/  IMAD.MOV.U32 R8, RZ, RZ, 0x1e1 ;  /* 0x000001e1ff087424 */ /* 0x000fe400078e00ff */
[----:B------:R-:W-:Y:S02]  /*1380*/  IMAD.MOV.U32 R12, RZ, RZ, 0x1 ;  /* 0x00000001ff0c7424 */ /* 0x000fe400078e00ff */
[----:B0-----:R-:W-:-:S07]  /*1390*/  IMAD.MOV.U32 R13, RZ, RZ, RZ ;  /* 0x000000ffff0d7224 */ /* 0x001fce00078e00ff */
[----:B------:R-:W-:-:S07]  /*13a0*/  LEPC R20, `(.L_x_13) ;  /* 0x000000001014794e */ /* 0x000fce0000000000 */
[----:B-1---5:R-:W-:Y:S05]  /*13b0*/  CALL.ABS.NOINC R14 ;  /* 0x000000000e007343 */ /* 0x022fea0003c00000 */
.L_x_13:
[----:B------:R-:W-:-:S13]  /*13c0*/  ISETP.NE.AND P0, PT, R66, 0x3, PT ;  /* 0x000000034200780c */ /* 0x000fda0003f05270 */
[----:B------:R-:W-:Y:S05]  /*13d0*/  @!P0 BRA `(.L_x_14) ;  /* 0x0000000000048947 */ /* 0x000fea0003800000 */
[----:B------:R-:W-:Y:S01]  /*13e0*/  BPT.TRAP 0x1 ;  /* 0x000000040000795c */ /* 0x000fe20000300000 */
.L_x_14:
[----:B------:R-:W-:Y:S02]  /*13f0*/  IMAD.U32 R3, RZ, RZ, UR42 ;  /* 0x0000002aff037e24 */ /* 0x000fe4000f8e00ff */
[----:B------:R-:W-:-:S03]  /*1400*/  IMAD.U32 R0, RZ, RZ, UR40 ;  /* 0x00000028ff007e24 */ /* 0x000fc6000f8e00ff */
[----:B------:R-:W-:Y:S02]  /*1410*/  LEA R3, R3, UR46, 0x3 ;  /* 0x0000002e03037c11 */ /* 0x000fe4000f8e18ff */
[----:B------:R-:W-:-:S04]  /*1420*/  SHF.L.U32 R0, R0, 0x1f, RZ ;  /* 0x0000001f00007819 */ /* 0x000fc800000006ff */
[----:B------:R0:W1:Y:S01]  /*1430*/  SYNCS.PHASECHK.TRANS64.TRYWAIT P1, [R3+URZ], R0 ;  /* 0x00000000030075a7 */ /* 0x000062000802017f */
[----:B------:R-:W-:Y:S05]  /*1440*/  @!P0 BRA `(.L_x_15) ;  /* 0x0000000000048947 */ /* 0x000fea0003800000 */
[----:B------:R-:W-:Y:S01]  /*1450*/  BPT.TRAP 0x1 ;  /* 0x000000040000795c */ /* 0x000fe20000300000 */
.L_x_15:
[----:B------:R-:W-:-:S05]  /*1460*/  IMAD.U32 R4, RZ, RZ, UR44 ;  /* 0x0000002cff047e24 */ /* 0x000fca000f8e00ff */
[----:B------:R-:W-:Y:S01]  /*1470*/  ISETP.GE.AND P2, PT, R4, 0x1, PT ;  /* 0x000000010400780c */ /* 0x000fe20003f46270 */
[----:B-1----:R-:W-:-:S12]  /*1480*/  @P1 BRA `(.L_x_16) ;  /* 0x0000000000081947 */ /* 0x002fd80003800000 */
[----:B------:R-:W1:Y:S02]  /*1490*/  SYNCS.PHASECHK.TRANS64.TRYWAIT P1, [R3+URZ], R0 ;  /* 0x00000000030075a7 */ /* 0x000e64000802017f */
[----:B-1----:R-:W-:Y:S05]  /*14a0*/  @!P1 BRA `(.L_x_17) ;  /* 0x0000004c00149947 */ /* 0x002fea0003800000 */
.L_x_16:
[----:B------:R-:W-:Y:S05]  /*14b0*/  WARPSYNC.ALL ;  /* 0x0000000000007948 */ /* 0x000fea0003800000 */
[----:B------:R-:W-:Y:S01]  /*14c0*/  UIADD3 UR4, UR46, 0x20100, URZ ;  /* 0x000201002e047890 */ /* 0x000fe2000fffe03f */
[----:B------:R-:W-:Y:S01]  /*14d0*/  WARPGROUP.ARRIVE ;  /* 0x00000000000079c5 */ /* 0x000fe20000000000 */
[----:B------:R-:W-:Y:S02]  /*14e0*/  ULEA UR5, UR42, UR45, 0xb ;  /* 0x0000002d2a057291 */ /* 0x000fe4000f8e583f */
[----:B------:R-:W-:Y:S01]  /*14f0*/  USHF.R.U32.HI UR4, URZ, 0x4, UR4 ;  /* 0x000000043f047899 */ /* 0x000fe20008011604 */
[----:B------:R-:W-:Y:S01]  /*1500*/  UMOV UR9, 0x40000040 ;  /* 0x4000004000097882 */ /* 0x000fe20000000000 */
[----:B------:R-:W-:-:S02]  /*1510*/  UMOV UR11, 0x40000040 ;  /* 0x40000040000b7882 */ /* 0x000fc40000000000 */
[----:B------:R-:W-:Y:S01]  /*1520*/  ULOP3.LUT UR4, UR4, 0x3fff, URZ, 0xc0, !UPT ;  /* 0x00003fff04047892 */ /* 0x000fe2000f8ec03f */
[----:B------:R-:W-:-:S03]  /*1530*/  UMOV UR8, UR5 ;  /* 0x0000000500087c82 */ /* 0x000fc60008000000 */
[----:B------:R-:W-:-:S04]  /*1540*/  ULOP3.LUT UR4, UR4, 0x10000, URZ, 0xfc, !UPT ;  /* 0x0001000004047892 */ /* 0x000fc8000f8efc3f */
[----:B------:R-:W-:-:S07]  /*1550*/  ULEA UR6, UR42, UR4, 0xa ;  /* 0x000000042a067291 */ /* 0x000fce000f8e503f */
[----:B------:R-:W-:Y:S02]  /*1560*/  UMOV UR10, UR6 ;  /* 0x00000006000a7c82 */ /* 0x000fe40008000000 */
[----:B------:R-:W-:Y:S01]  /*1570*/  HGMMA.64x64x16.F32 R24, gdesc[UR8], RZ, !UPT, gsb0 ;  /* 0x00e00000081879f0 */ /* 0x000fe2000c0008ff */
[----:B------:R-:W-:Y:S02]  /*1580*/  UIADD3 UR8, UR5, 0x2, URZ ;  /* 0x0000000205087890 */ /* 0x000fe4000fffe03f */
[----:B------:R-:W-:Y:S01]  /*1590*/  UIADD3 UR10, UR6, 0x2, URZ ;  /* 0x00000002060a7890 */ /* 0x000fe2000fffe03f */
[----:B------:R-:W-:Y:S01]  /*15a0*/  UMOV UR9, 0x40000040 ;  /* 0x4000004000097882 */ /* 0x000fe20000000000 */
[----:B------:R-:W-:Y:S01]  /*15b0*/  UMOV UR11, 0x40000040 ;  /* 0x40000040000b7882 */ /* 0x000fe20000000000 */
[----:B------:R-:W-:Y:S02]  /*15c0*/  WARPGROUP.DEPBAR.LE gsb0, 0x0 ;  /* 0x00008000000079c5 */ /* 0x000fe40000010000 */
[----:B------:R-:W-:-:S06]  /*15d0*/  WARPGROUP.ARRIVE ;  /* 0x00000000000079c5 */ /* 0x000fcc0000000000 */
[----:B------:R-:W-:Y:S01]  /*15e0*/  HGMMA.64x64x16.F32 R24, gdesc[UR8], R24, gsb0 ;  /* 0x00e00000081879f0 */ /* 0x000fe20008000818 */
        /* <DEDUP_REMOVED lines=41> */
[----:B------:R-:W-:Y:S03]  /*1880*/  HGMMA.64x64x16.F32 R24, gdesc[UR8], R24, gsb0 ;  /* 0x00e00000081879f0 */ /* 0x000fe60008000818 */
[----:B------:R-:W-:Y:S02]  /*1890*/  WARPGROUP.DEPBAR.LE gsb0, 0x0 ;  /* 0x00008000000079c5 */ /* 0x000fe40000010000 */
[----:B------:R-:W-:Y:S05]  /*18a0*/  @!P2 BRA `(.L_x_18) ;  /* 0x00000004008ca947 */ /* 0x000fea0003800000 */
[----:B------:R-:W-:Y:S01]  /*18b0*/  UIADD3 UR5, UR42, 0x1, URZ ;  /* 0x000000012a057890 */ /* 0x000fe2000fffe03f */
[----:B01----:R-:W-:-:S03]  /*18c0*/  IMAD.U32 R0, RZ, RZ, UR44 ;  /* 0x0000002cff007e24 */ /* 0x003fc6000f8e00ff */
[----:B------:R-:W-:-:S04]  /*18d0*/  UISETP.NE.AND UP0, UPT, UR5, 0x4, UPT ;  /* 0x000000040500788c */ /* 0x000fc8000bf05270 */
[----:B------:R-:W-:Y:S02]  /*18e0*/  USEL UR6, URZ, 0x1, UP0 ;  /* 0x000000013f067887 */ /* 0x000fe40008000000 */
[----:B------:R-:W-:Y:S02]  /*18f0*/  USEL UR5, UR5, URZ, UP0 ;  /* 0x0000003f05057287 */ /* 0x000fe40008000000 */
[----:B------:R-:W-:-:S06]  /*1900*/  ULOP3.LUT UR6, UR40, UR6, URZ, 0x3c, !UPT ;  /* 0x0000000628067292 */ /* 0x000fcc000f8e3c3f */
[----:B------:R-:W-:Y:S01]  /*1910*/  IMAD.U32 R5, RZ, RZ, UR6 ;  /* 0x00000006ff057e24 */ /* 0x000fe2000f8e00ff */
[----:B------:R-:W-:-:S06]  /*1920*/  UMOV UR6, UR42 ;  /* 0x0000002a00067c82 */ /* 0x000fcc0008000000 */
.L_x_25:
[----:B01----:R-:W-:Y:S05]  /*1930*/  @!P0 BRA `(.L_x_19) ;  /* 0x0000000000048947 */ /* 0x003fea0003800000 */
[----:B------:R-:W-:Y:S01]  /*1940*/  BPT.TRAP 0x1 ;  /* 0x000000040000795c */ /* 0x000fe20000300000 */
.L_x_19:
[----:B------:R-:W0:Y:S01]  /*1950*/  S2UR UR8, SR_CgaCtaId ;  /* 0x00000000000879c3 */ /* 0x000e220000008800 */
[----:B------:R-:W-:Y:S01]  /*1960*/  UMOV UR7, 0x400 ;  /* 0x0000040000077882 */ /* 0x000fe20000000000 */
[----:B------:R-:W-:Y:S01]  /*1970*/  SHF.L.U32 R3, R5, 0x1f, RZ ;  /* 0x0000001f05037819 */ /* 0x000fe200000006ff */
[----:B0-----:R-:W-:-:S04]  /*1980*/  ULEA UR7, UR8, UR7, 0x18 ;  /* 0x0000000708077291 */ /* 0x001fc8000f8ec03f */
[----:B------:R-:W-:-:S09]  /*1990*/  ULEA UR8, UR5, UR7, 0x3 ;  /* 0x0000000705087291 */ /* 0x000fd2000f8e183f */
[----:B------:R0:W1:Y:S01]  /*19a0*/  SYNCS.PHASECHK.TRANS64.TRYWAIT P1, [UR8], R3 ;  /* 0x00000003ff0075a7 */ /* 0x0000620008020148 */
[----:B------:R-:W-:Y:S05]  /*19b0*/  @!P0 BRA `(.L_x_20) ;  /* 0x0000000000048947 */ /* 0x000fea0003800000 */
[----:B------:R-:W-:Y:S01]  /*19c0*/  BPT.TRAP 0x1 ;  /* 0x000000040000795c */ /* 0x000fe20000300000 */
.L_x_20:
[----:B-1----:R-:W-:Y:S05]  /*19d0*/  @P1 BRA `(.L_x_21) ;  /* 0x0000000000081947 */ /* 0x002fea0003800000 */
[----:B------:R-:W1:Y:S02]  /*19e0*/  SYNCS.PHASECHK.TRANS64.TRYWAIT P1, [UR8], R3 ;  /* 0x00000003ff0075a7 */ /* 0x000e640008020148 */
[----:B-1----:R-:W-:Y:S05]  /*19f0*/  @!P1 BRA `(.L_x_22) ;  /* 0x0000004400d49947 */ /* 0x002fea0003800000 */
.L_x_21:
[----:B------:R-:W-:Y:S01]  /*1a00*/  ULEA UR12, UR5, UR45, 0xb ;  /* 0x0000002d050c7291 */ /* 0x000fe2000f8e583f */
[----:B------:R-:W-:Y:S01]  /*1a10*/  WARPGROUP.ARRIVE ;  /* 0x00000000000079c5 */ /* 0x000fe20000000000 */
[----:B------:R-:W-:Y:S01]  /*1a20*/  ULEA UR13, UR5, UR4, 0xa ;  /* 0x00000004050d7291 */ /* 0x000fe2000f8e503f */
[----:B------:R-:W-:Y:S01]  /*1a30*/  UMOV UR9, 0x40000040 ;  /* 0x4000004000097882 */ /* 0x000fe20000000000 */
[----:B------:R-:W-:-:S03]  /*1a40*/  UMOV UR11, 0x40000040 ;  /* 0x40000040000b7882 */ /* 0x000fc60000000000 */
[----:B------:R-:W-:Y:S02]  /*1a50*/  UMOV UR8, UR12 ;  /* 0x0000000c00087c82 */ /* 0x000fe40008000000 */
[----:B------:R-:W-:Y:S02]  /*1a60*/  UMOV UR10, UR13 ;  /* 0x0000000d000a7c82 */ /* 0x000fe40008000000 */
[----:B------:R-:W-:Y:S01]  /*1a70*/  HGMMA.64x64x16.F32 R24, gdesc[UR8], R24, gsb0 ;  /* 0x00e00000081879f0 */ /* 0x000fe20008000818 */
[----:B------:R-:W-:Y:S02]  /*1a80*/  UIADD3 UR8, UR12, 0x2, URZ ;  /* 0x000000020c087890 */ /* 0x000fe4000fffe03f */
[----:B------:R-:W-:Y:S01]  /*1a90*/  UIADD3 UR10, UR13, 0x2, URZ ;  /* 0x000000020d0a7890 */ /* 0x000fe2000fffe03f */
[----:B------:R-:W-:Y:S01]  /*1aa0*/  UMOV UR9, 0x40000040 ;  /* 0x4000004000097882 */ /* 0x000fe20000000000 */
[----:B------:R-:W-:Y:S01]  /*1ab0*/  UMOV UR11, 0x40000040 ;  /* 0x40000040000b7882 */ /* 0x000fe20000000000 */
[----:B------:R-:W-:-:S02]  /*1ac0*/  WARPGROUP.DEPBAR.LE gsb0, 0x0 ;  /* 0x00008000000079c5 */ /* 0x000fc40000010000 */
        /* <DEDUP_REMOVED lines=46> */
[----:B------:R-:W-:Y:S01]  /*1db0*/  BPT.TRAP 0x1 ;  /* 0x000000040000795c */ /* 0x000fe20000300000 */
.L_x_23:
[----:B------:R-:W-:Y:S01]  /*1dc0*/  ULEA UR7, UR6, UR7, 0x3 ;  /* 0x0000000706077291 */ /* 0x000fe2000f8e183f */
[----:B------:R-:W-:-:S03]  /*1dd0*/  ISETP.GT.U32.AND P1, PT, R18, 0x1, PT ;  /* 0x000000011200780c */ /* 0x000fc60003f24070 */
[----:B------:R-:W-:-:S04]  /*1de0*/  UIADD3 UR7, UR7, 0x20, URZ ;  /* 0x0000002007077890 */ /* 0x000fc8000fffe03f */
[----:B------:R-:W-:-:S09]  /*1df0*/  UPRMT UR7, URZ, 0x654, UR7 ;  /* 0x000006543f077896 */ /* 0x000fd20008000007 */
[----:B------:R-:W-:Y:S01]  /*1e00*/  SYNCS.ARRIVE.TRANS64.RED.A1T0 RZ, [UR7], RZ ;  /* 0x000000ffffff79a7 */ /* 0x000fe20008100407 */
[----:B------:R-:W-:Y:S05]  /*1e10*/  @P1 BRA `(.L_x_24) ;  /* 0x0000000000041947 */ /* 0x000fea0003800000 */
[----:B------:R-:W-:Y:S01]  /*1e20*/  BPT.TRAP 0x1 ;  /* 0x000000040000795c */ /* 0x000fe20000300000 */
.L_x_24:
[----:B------:R-:W-:Y:S01]  /*1e30*/  UIADD3 UR5, UR5, 0x1, URZ ;  /* 0x0000000105057890 */ /* 0x000fe2000fffe03f */
[C---:B------:R-:W-:Y:S01]  /*1e40*/  ISETP.GT.AND P1, PT, R0.reuse, 0x1, PT ;  /* 0x000000010000780c */ /* 0x040fe20003f24270 */
[----:B------:R-:W-:Y:S01]  /*1e50*/  UIADD3 UR6, UR6, 0x1, URZ ;  /* 0x0000000106067890 */ /* 0x000fe2000fffe03f */
[----:B------:R-:W-:Y:S01]  /*1e60*/  VIADD R0, R0, 0xffffffff ;  /* 0xffffffff00007836 */ /* 0x000fe20000000000 */
[----:B------:R-:W-:Y:S02]  /*1e70*/  UISETP.NE.AND UP0, UPT, UR5, 0x4, UPT ;  /* 0x000000040500788c */ /* 0x000fe4000bf05270 */
[----:B------:R-:W-:Y:S02]  /*1e80*/  UISETP.NE.AND UP1, UPT, UR6, 0x4, UPT ;  /* 0x000000040600788c */ /* 0x000fe4000bf25270 */
[----:B------:R-:W-:Y:S02]  /*1e90*/  USEL UR7, URZ, 0x1, UP0 ;  /* 0x000000013f077887 */ /* 0x000fe40008000000 */
[----:B------:R-:W-:-:S02]  /*1ea0*/  USEL UR5, UR5, URZ, UP0 ;  /* 0x0000003f05057287 */ /* 0x000fc40008000000 */
[----:B------:R-:W-:Y:S02]  /*1eb0*/  USEL UR6, UR6, URZ, UP1 ;  /* 0x0000003f06067287 */ /* 0x000fe40008800000 */
[----:B------:R-:W-:Y:S01]  /*1ec0*/  LOP3.LUT R5, R5, UR7, RZ, 0x3c, !PT ;  /* 0x0000000705057c12 */ /* 0x000fe2000f8e3cff */
[----:B------:R-:W-:Y:S09]  /*1ed0*/  @P1 BRA `(.L_x_25) ;  /* 0xfffffff800941947 */ /* 0x000ff2000383ffff */
.L_x_18:
[----:B01----:R-:W0:Y:S02]  /*1ee0*/  LDC R0, c[0x0][0x28c] ;  /* 0x0000a300ff007b82 */ /* 0x003e240000000800 */
[----:B0-----:R-:W-:-:S13]  /*1ef0*/  ISETP.GE.AND P1, PT, R0, 0x1, PT ;  /* 0x000000010000780c */ /* 0x001fda0003f26270 */
[----:B------:R-:W-:Y:S05]  /*1f00*/  @!P1 BRA `(.L_x_26) ;  /* 0x0000000000389947 */ /* 0x000fea0003800000 */
[----:B------:R-:W-:Y:S05]  /*1f10*/  @!P0 BRA `(.L_x_27) ;  /* 0x0000000000048947 */ /* 0x000fea0003800000 */
[----:B------:R-:W-:Y:S01]  /*1f20*/  BPT.TRAP 0x1 ;  /* 0x000000040000795c */ /* 0x000fe20000300000 */
.L_x_27:
[----:B------:R-:W0:Y:S01]  /*1f30*/  S2UR UR6, SR_CgaCtaId ;  /* 0x00000000000679c3 */ /* 0x000e220000008800 */
[----:B------:R-:W-:Y:S01]  /*1f40*/  UIADD3 UR4, UR44, UR42, URZ ;  /* 0x0000002a2c047290 */ /* 0x000fe2000fffe03f */
[----:B------:R-:W-:Y:S01]  /*1f50*/  ISETP.GT.U32.AND P0, PT, R18, 0x1, PT ;  /* 0x000000011200780c */ /* 0x000fe20003f04070 */
[----:B------:R-:W-:Y:S02]  /*1f60*/  UMOV UR5, 0x400 ;  /* 0x0000040000057882 */ /* 0x000fe40000000000 */
[----:B------:R-:W-:-:S04]  /*1f70*/  USHF.L.U32 UR4, UR4, 0x3, URZ ;  /* 0x0000000304047899 */ /* 0x000fc8000800063f */
[----:B------:R-:W-:Y:S02]  /*1f80*/  ULOP3.LUT UR4, UR4, 0x18, URZ, 0xc0, !UPT ;  /* 0x0000001804047892 */ /* 0x000fe4000f8ec03f */
[----:B0-----:R-:W-:-:S04]  /*1f90*/  ULEA UR5, UR6, UR5, 0x18 ;  /* 0x0000000506057291 */ /* 0x001fc8000f8ec03f */
[----:B------:R-:W-:-:S04]  /*1fa0*/  UIADD3 UR4, UR5, 0x20, UR4 ;  /* 0x0000002005047890 */ /* 0x000fc8000fffe004 */
[----:B------:R-:W-:-:S09]  /*1fb0*/  UPRMT UR4, URZ, 0x654, UR4 ;  /* 0x000006543f047896 */ /* 0x000fd20008000004 */
[----:B------:R-:W-:Y:S01]  /*1fc0*/  SYNCS.ARRIVE.TRANS64.RED.A1T0 RZ, [UR4], RZ ;  /* 0x000000ffffff79a7 */ /* 0x000fe20008100404 */
[----:B------:R-:W-:Y:S05]  /*1fd0*/  @P0 BRA `(.L_x_26) ;  /* 0x0000000000040947 */ /* 0x000fea0003800000 */
[----:B------:R-:W-:Y:S01]  /*1fe0*/  BPT.TRAP 0x1 ;  /* 0x000000040000795c */ /* 0x000fe20000300000 */
.L_x_26:
[----:B------:R-:W-:Y:S01]  /*1ff0*/  IMAD.SHL.U32 R3, R68, 0x40, RZ ;  /* 0x0000004044037824 */ /* 0x000fe200078e00ff */
[----:B------:R-:W-:Y:S01]  /*2000*/  ULDC UR6, c[0x0][0x288] ;  /* 0x0000a20000067ab9 */ /* 0x000fe20000000800 */
[----:B------:R-:W-:Y:S01]  /*2010*/  SHF.R.S32.HI R13, RZ, 0x1f, R67 ;  /* 0x0000001fff0d7819 */ /* 0x000fe20000011443 */
[----:B------:R-:W-:Y:S01]  /*2020*/  IMAD.SHL.U32 R6, R69, 0x80, RZ ;  /* 0x0000008045067824 */ /* 0x000fe200078e00ff */
[----:B------:R-:W-:Y:S01]  /*2030*/  ULDC.64 UR4, c[0x0][0x5d0] ;  /* 0x0001740000047ab9 */ /* 0x000fe20000000a00 */
[----:B------:R-:W-:Y:S01]  /*2040*/  LOP3.LUT R10, R3, 0x6, R61, 0xf8, !PT ;  /* 0x00000006030a7812 */ /* 0x000fe200078ef83d */
[----:B------:R-:W-:Y:S01]  /*2050*/  IMAD.WIDE R68, R69, 0x80, R22 ;  /* 0x0000008045447825 */ /* 0x000fe200078e0216 */
[----:B------:R-:W-:Y:S01]  /*2060*/  ISETP.GE.AND P0, PT, R3, UR6, PT ;  /* 0x0000000603007c0c */ /* 0x000fe2000bf06270 */
[----:B------:R-:W-:Y:S01]  /*2070*/  ULDC UR6, c[0x0][0x284] ;  /* 0x0000a10000067ab9 */ /* 0x000fe20000000800 */
[----:B------:R-:W-:Y:S01]  /*2080*/  SHF.R.S32.HI R11, RZ, 0x1f, R10 ;  /* 0x0000001fff0b7819 */ /* 0x000fe2000001140a */
[----:B------:R-:W-:Y:S01]  /*2090*/  IMAD R0, R13, UR4, RZ ;  /* 0x000000040d007c24 */ /* 0x000fe2000f8e02ff */
[----:B------:R-:W-:-:S03]  /*20a0*/  ISETP.GE.OR P0, PT, R6, UR6, P0 ;  /* 0x0000000606007c0c */ /* 0x000fc60008706670 */
[C---:B------:R-:W-:Y:S02]  /*20b0*/  IMAD R7, R67.reuse, UR5, R0 ;  /* 0x0000000543077c24 */ /* 0x040fe4000f8e0200 */
[----:B------:R-:W-:Y:S01]  /*20c0*/  IMAD.WIDE.U32 R4, R67, UR4, R10 ;  /* 0x0000000443047c25 */ /* 0x000fe2000f8e000a */
[----:B------:R-:W-:-:S03]  /*20d0*/  ULDC.64 UR4, c[0x0][0x5c8] ;  /* 0x0001720000047ab9 */ /* 0x000fc60000000a00 */
[----:B------:R-:W-:Y:S02]  /*20e0*/  IMAD R9, R69, UR4, RZ ;  /* 0x0000000445097c24 */ /* 0x000fe4000f8e02ff */
[----:B------:R-:W-:Y:S02]  /*20f0*/  IMAD.IADD R5, R5, 0x1, R7 ;  /* 0x0000000105057824 */ /* 0x000fe400078e0207 */
[C---:B------:R-:W-:Y:S02]  /*2100*/  IMAD R9, R68.reuse, UR5, R9 ;  /* 0x0000000544097c24 */ /* 0x040fe4000f8e0209 */
[----:B------:R-:W-:-:S04]  /*2110*/  IMAD.WIDE.U32 R70, R68, UR4, R4 ;  /* 0x0000000444467c25 */ /* 0x000fc8000f8e0004 */
[----:B------:R-:W-:Y:S01]  /*2120*/  IMAD.MOV.U32 R0, RZ, RZ, -0x1 ;  /* 0xffffffffff007424 */ /* 0x000fe200078e00ff */
[----:B------:R-:W-:Y:S06]  /*2130*/  @P0 BRA `(.L_x_28) ;  /* 0x00000020009c0947 */ /* 0x000fec0003800000 */
[----:B-----5:R-:W-:Y:S01]  /*2140*/  FSETP.NEU.AND P0, PT, R56, RZ, PT ;  /* 0x000000ff3800720b */ /* 0x020fe20003f0d000 */
[----:B------:R-:W-:Y:S01]  /*2150*/  IMAD.IADD R4, R60, 0x1, -R3 ;  /* 0x000000013c047824 */ /* 0x000fe200078e0a03 */
[----:B------:R-:W-:Y:S01]  /*2160*/  BSSY B0, `(.L_x_28) ;  /* 0x0000224000007945 */ /* 0x000fe20003800000 */
[----:B------:R-:W-:Y:S02]  /*2170*/  IMAD.IADD R3, R65, 0x1, -R6 ;  /* 0x0000000141037824 */ /* 0x000fe400078e0a06 */
[----:B------:R-:W-:Y:S01]  /*2180*/  IMAD.IADD R81, R71, 0x1, R9 ;  /* 0x0000000147517824 */ /* 0x000fe200078e0209 */
[----:B------:R-:W-:-:S04]  /*2190*/  ISETP.GT.AND P2, PT, R4, RZ, PT ;  /* 0x000000ff0400720c */ /* 0x000fc80003f44270 */
[----:B------:R-:W-:-:S03]  /*21a0*/  ISETP.GT.AND P1, PT, R3, RZ, P2 ;  /* 0x000000ff0300720c */ /* 0x000fc60001724270 */
[----:B------:R-:W-:Y:S10]  /*21b0*/  @!P0 BRA `(.L_x_29) ;  /* 0x0000001400e88947 */ /* 0x000ff40003800000 */
[----:B------:R-:W0:Y:S01]  /*21c0*/  LDC.64 R74, c[0x0][0x5b8] ;  /* 0x00016e00ff4a7b82 */ /* 0x000e220000000a00 */
[----:B------:R-:W-:-:S07]  /*21d0*/  ULDC.64 UR4, c[0x0][0x5c0] ;  /* 0x0001700000047ab9 */ /* 0x000fce0000000a00 */
[----:B------:R-:W1:Y:S08]  /*21e0*/  LDC.64 R76, c[0x0][0x5b0] ;  /* 0x00016c00ff4c7b82 */ /* 0x000e700000000a00 */
[----:B------:R-:W2:Y:S01]  /*21f0*/  LDC.64 R78, c[0x0][0x5a8] ;  /* 0x00016a00ff4e7b82 */ /* 0x000ea20000000a00 */
[-C--:B0-----:R-:W-:Y:S02]  /*2200*/  IMAD R6, R13, R74.reuse, RZ ;  /* 0x0000004a0d067224 */ /* 0x081fe400078e02ff */
[----:B------:R-:W-:-:S04]  /*2210*/  IMAD.WIDE.U32 R72, R67, R74, R10 ;  /* 0x0000004a43487225 */ /* 0x000fc800078e000a */
[----:B------:R-:W-:Y:S02]  /*2220*/  IMAD R71, R67, R75, R6 ;  /* 0x0000004b43477224 */ /* 0x000fe400078e0206 */
[-C--:B-1----:R-:W-:Y:S02]  /*2230*/  IMAD R5, R69, R76.reuse, RZ ;  /* 0x0000004c45057224 */ /* 0x082fe400078e02ff */
[----:B------:R-:W-:Y:S02]  /*2240*/  IMAD.IADD R13, R73, 0x1, R71 ;  /* 0x00000001490d7824 */ /* 0x000fe400078e0247 */
[----:B------:R-:W-:Y:S02]  /*2250*/  IMAD.MOV.U32 R12, RZ, RZ, R72 ;  /* 0x000000ffff0c7224 */ /* 0x000fe400078e0048 */
[C---:B------:R-:W-:Y:S02]  /*2260*/  IMAD R75, R68.reuse, R77, R5 ;  /* 0x0000004d444b7224 */ /* 0x040fe400078e0205 */
[----:B------:R-:W-:-:S04]  /*2270*/  IMAD.WIDE.U32 R6, R68, R76, R12 ;  /* 0x0000004c44067225 */ /* 0x000fc800078e000c */
[----:B------:R-:W-:Y:S01]  /*2280*/  IMAD.IADD R5, R7, 0x1, R75 ;  /* 0x0000000107057824 */ /* 0x000fe200078e024b */
[----:B--2---:R-:W-:-:S04]  /*2290*/  LEA R14, P0, R6, R78, 0x1 ;  /* 0x0000004e060e7211 */ /* 0x004fc800078008ff */
[----:B------:R-:W-:-:S05]  /*22a0*/  LEA.HI.X R15, R6, R79, R5, 0x1, P0 ;  /* 0x0000004f060f7211 */ /* 0x000fca00000f0c05 */
[----:B------:R0:W2:Y:S01]  /*22b0*/  @P1 LDG.E.LTC128B.U16 R5, desc[UR36][R14.64] ;  /* 0x000000240e051981 */ /* 0x0000a2000c1e1520 */
[----:B------:R-:W-:Y:S01]  /*22c0*/  LEA R8, P0, R70, UR4, 0x1 ;  /* 0x0000000446087c11 */ /* 0x000fe2000f8008ff */
[----:B------:R-:W-:Y:S01]  /*22d0*/  IMAD.WIDE.U32 R6, R68, R76, R10 ;  /* 0x0000004c44067225 */ /* 0x000fe200078e000a */
[----:B------:R-:W-:Y:S03]  /*22e0*/  BSSY B1, `(.L_x_30) ;  /* 0x0000012000017945 */ /* 0x000fe60003800000 */
[----:B------:R-:W-:Y:S02]  /*22f0*/  IMAD.IADD R7, R75, 0x1, R7 ;  /* 0x000000014b077824 */ /* 0x000fe400078e0207 */
[----:B------:R-:W-:Y:S01]  /*2300*/  IMAD.WIDE.U32 R20, R67, R74, R6 ;  /* 0x0000004a43147225 */ /* 0x000fe200078e0006 */
[----:B0-----:R-:W-:-:S03]  /*2310*/  SHF.L.U64.HI R15, R76, 0x3, R77 ;  /* 0x000000034c0f7819 */ /* 0x001fc6000001024d */
[----:B------:R-:W-:Y:S01]  /*2320*/  IMAD.IADD R7, R71, 0x1, R21 ;  /* 0x0000000147077824 */ /* 0x000fe200078e0215 */
[----:B------:R-:W-:Y:S01]  /*2330*/  LEA R6, P4, R20, R78, 0x1 ;  /* 0x0000004e14067211 */ /* 0x000fe200078808ff */
[----:B------:R-:W-:-:S03]  /*2340*/  IMAD.SHL.U32 R14, R76, 0x8, RZ ;  /* 0x000000084c0e7824 */ /* 0x000fc600078e00ff */
[----:B------:R-:W-:Y:S01]  /*2350*/  LEA.HI.X R7, R20, R79, R7, 0x1, P4 ;  /* 0x0000004f14077211 */ /* 0x000fe200020f0c07 */
[----:B--2---:R-:W-:-:S05]  /*2360*/  HADD2.F32 R9, -RZ, R5.H0_H0 ;  /* 0x20000005ff097230 */ /* 0x004fca0000004100 */
[----:B------:R-:W-:-:S04]  /*2370*/  FMUL R9, R9, R56 ;  /* 0x0000003809097220 */ /* 0x000fc80000400000 */
[----:B------:R-:W-:Y:S01]  /*2380*/  FFMA R24, R24, R19, R9 ;  /* 0x0000001318187223 */ /* 0x000fe20000000009 */
[----:B------:R-:W-:Y:S02]  /*2390*/  LEA.HI.X R9, R70, UR5, R81, 0x1, P0 ;  /* 0x0000000546097c11 */ /* 0x000fe400080f0c51 */
[----:B------:R-:W-:Y:S02]  /*23a0*/  ISETP.GT.AND P0, PT, R4, 0x1, PT ;  /* 0x000000010400780c */ /* 0x000fe40003f04270 */
[----:B------:R-:W-:Y:S02]  /*23b0*/  F2FP.F16.F32.PACK_AB R24, RZ, R24 ;  /* 0x00000018ff18723e */ /* 0x000fe400000000ff */
[----:B------:R-:W-:-:S03]  /*23c0*/  ISETP.GT.AND P3, PT, R3, RZ, P0 ;  /* 0x000000ff0300720c */ /* 0x000fc60000764270 */
[----:B------:R0:W-:Y:S10]  /*23d0*/  @P1 STG.E.U16 desc[UR36][R8.64], R24 ;  /* 0x0000001808001986 */ /* 0x0001f4000c101524 */
[----:B------:R-:W-:Y:S05]  /*23e0*/  @!P3 BRA `(.L_x_31) ;  /* 0x000000000004b947 */ /* 0x000fea0003800000 */
[----:B------:R1:W5:Y:S02]  /*23f0*/  LDG.E.LTC128B.U16 R5, desc[UR36][R6.64+0x2] ;  /* 0x0000022406057981 */ /* 0x000364000c1e1520 */
.L_x_31:
[----:B------:R-:W-:Y:S05]  /*2400*/  BSYNC B1 ;  /* 0x0000000000017941 */ /* 0x000fea0003800000 */
.L_x_30:
[----:B-----5:R-:W-:Y:S01]  /*2410*/  HADD2.F32 R69, -RZ, R5.H0_H0 ;  /* 0x20000005ff457230 */ /* 0x020fe20000004100 */
[----:B------:R-:W-:Y:S01]  /*2420*/  ISETP.GT.AND P2, PT, R3, 0x8, P2 ;  /* 0x000000080300780c */ /* 0x000fe20001744270 */
[----:B------:R-:W-:Y:S01]  /*2430*/  IMAD.WIDE.U32 R20, R68, R76, R14 ;  /* 0x0000004c44147225 */ /* 0x000fe200078e000e */
[----:B0-----:R-:W-:-:S03]  /*2440*/  PRMT R24, R5, 0x7610, R24 ;  /* 0x0000761005187816 */ /* 0x001fc60000000018 */
[----:B------:R-:W-:Y:S01]  /*2450*/  FMUL R12, R69, R56 ;  /* 0x00000038450c7220 */ /* 0x000fe20000400000 */
[----:B------:R-:W-:Y:S01]  /*2460*/  IMAD.IADD R75, R75, 0x1, R21 ;  /* 0x000000014b4b7824 */ /* 0x000fe200078e0215 */
[----:B------:R-:W-:Y:S02]  /*2470*/  IADD3 R72, P1, R72, R20, RZ ;  /* 0x0000001448487210 */ /* 0x000fe40007f3e0ff */
[----:B------:R-:W-:-:S03]  /*2480*/  FFMA R12, R25, R19, R12 ;  /* 0x00000013190c7223 */ /* 0x000fc6000000000c */
[----:B------:R-:W-:Y:S01]  /*2490*/  IMAD.X R13, R75, 0x1, R13, P1 ;  /* 0x000000014b0d7824 */ /* 0x000fe200008e060d */
[C---:B------:R-:W-:Y:S02]  /*24a0*/  LEA R14, P1, R72.reuse, R78, 0x1 ;  /* 0x0000004e480e7211 */ /* 0x040fe400078208ff */
[----:B------:R-:W-:Y:S02]  /*24b0*/  F2FP.F16.F32.PACK_AB R12, RZ, R12 ;  /* 0x0000000cff0c723e */ /* 0x000fe400000000ff */
[----:B------:R-:W-:Y:S02]  /*24c0*/  LEA.HI.X R15, R72, R79, R13, 0x1, P1 ;  /* 0x0000004f480f7211 */ /* 0x000fe400008f0c0d */
[----:B------:R-:W-:-:S05]  /*24d0*/  PRMT R21, R12, 0x7610, R21 ;  /* 0x000076100c157816 */ /* 0x000fca0000000015 */
[----:B------:R0:W-:Y:S04]  /*24e0*/  @P3 STG.E.U16 desc[UR36][R8.64+0x2], R21 ;  /* 0x0000021508003986 */ /* 0x0001e8000c101524 */
[----:B------:R-:W2:Y:S01]  /*24f0*/  @P2 LDG.E.LTC128B.U16 R24, desc[UR36][R14.64] ;  /* 0x000000240e182981 */ /* 0x000ea2000c1e1520 */
[----:B------:R-:W-:Y:S01]  /*2500*/  IADD3 R20, P1, R10, R20, RZ ;  /* 0x000000140a147210 */ /* 0x000fe20007f3e0ff */
[----:B------:R-:W-:Y:S01]  /*2510*/  BSSY B1, `(.L_x_32) ;  /* 0x0000011000017945 */ /* 0x000fe20003800000 */
[----:B------:R-:W-:Y:S02]  /*2520*/  SHF.L.U64.HI R13, R57, 0x1, R58 ;  /* 0x00000001390d7819 */ /* 0x000fe4000001023a */
[----:B------:R-:W-:Y:S01]  /*2530*/  ISETP.GT.AND P0, PT, R3, 0x8, P0 ;  /* 0x000000080300780c */ /* 0x000fe20000704270 */
[----:B0-----:R-:W-:Y:S01]  /*2540*/  IMAD.X R21, R11, 0x1, R75, P1 ;  /* 0x000000010b157824 */ /* 0x001fe200008e064b */
[----:B------:R-:W-:Y:S01]  /*2550*/  LEA R12, P1, R57, R8, 0x1 ;  /* 0x00000008390c7211 */ /* 0x000fe200078208ff */
[----:B------:R-:W-:-:S04]  /*2560*/  IMAD.WIDE.U32 R20, R67, R74, R20 ;  /* 0x0000004a43147225 */ /* 0x000fc800078e0014 */
[----:B------:R-:W-:Y:S01]  /*2570*/  IMAD.X R13, R13, 0x1, R9, P1 ;  /* 0x000000010d0d7824 */ /* 0x000fe200008e0609 */
[----:B------:R-:W-:Y:S01]  /*2580*/  LEA R10, P3, R20, R78, 0x1 ;  /* 0x0000004e140a7211 */ /* 0x000fe200078608ff */
[----:B------:R-:W-:-:S05]  /*2590*/  IMAD.IADD R11, R71, 0x1, R21 ;  /* 0x00000001470b7824 */ /* 0x000fca00078e0215 */
[----:B------:R-:W-:Y:S01]  /*25a0*/  LEA.HI.X R11, R20, R79, R11, 0x1, P3 ;  /* 0x0000004f140b7211 */ /* 0x000fe200018f0c0b */
[----:B--2---:R-:W-:-:S05]  /*25b0*/  HADD2.F32 R5, -RZ, R24.H0_H0 ;  /* 0x20000018ff057230 */ /* 0x004fca0000004100 */
[----:B------:R-:W-:-:S04]  /*25c0*/  FMUL R5, R5, R56 ;  /* 0x0000003805057220 */ /* 0x000fc80000400000 */
[----:B------:R-:W-:-:S05]  /*25d0*/  FFMA R5, R26, R19, R5 ;  /* 0x000000131a057223 */ /* 0x000fca0000000005 */
[----:B------:R-:W-:-:S05]  /*25e0*/  F2FP.F16.F32.PACK_AB R5, RZ, R5 ;  /* 0x00000005ff05723e */ /* 0x000fca00000000ff */
[----:B------:R0:W-:Y:S01]  /*25f0*/  @P2 STG.E.U16 desc[UR36][R12.64], R5 ;  /* 0x000000050c002986 */ /* 0x0001e2000c101524 */
[----:B------:R-:W-:Y:S05]  /*2600*/  @!P0 BRA `(.L_x_33) ;  /* 0x0000000000048947 */ /* 0x000fea0003800000 */
[----:B------:R2:W5:Y:S02]  /*2610*/  LDG.E.LTC128B.U16 R24, desc[UR36][R10.64+0x2] ;  /* 0x000002240a187981 */ /* 0x000564000c1e1520 */
.L_x_33:
[----:B------:R-:W-:Y:S05]  /*2620*/  BSYNC B1 ;  /* 0x0000000000017941 */ /* 0x000fea0003800000 */
.L_x_32:
[----:B0----5:R-:W-:Y:S01]  /*2630*/  HADD2.F32 R5, -RZ, R24.H0_H0 ;  /* 0x20000018ff057230 */ /* 0x021fe20000004100 */
[----:B------:R-:W-:Y:S01]  /*2640*/  ISETP.GT.AND P1, PT, R4, 0x8, PT ;  /* 0x000000080400780c */ /* 0x000fe20003f24270 */
[----:B------:R-:W-:Y:S03]  /*2650*/  BSSY B1, `(.L_x_34) ;  /* 0x0000008000017945 */ /* 0x000fe60003800000 */
[----:B------:R-:W-:Y:S01]  /*2660*/  FMUL R14, R5, R56 ;  /* 0x00000038050e7220 */ /* 0x000fe20000400000 */
[----:B------:R-:W-:-:S03]  /*2670*/  ISETP.GT.AND P2, PT, R3, RZ, P1 ;  /* 0x000000ff0300720c */ /* 0x000fc60000f44270 */
[----:B------:R-:W-:-:S05]  /*2680*/  FFMA R14, R27, R19, R14 ;  /* 0x000000131b0e7223 */ /* 0x000fca000000000e */
[----:B------:R-:W-:-:S05]  /*2690*/  F2FP.F16.F32.PACK_AB R14, RZ, R14 ;  /* 0x0000000eff0e723e */ /* 0x000fca00000000ff */
[----:B------:R0:W-:Y:S01]  /*26a0*/  @P0 STG.E.U16 desc[UR36][R12.64+0x2], R14 ;  /* 0x0000020e0c000986 */ /* 0x0001e2000c101524 */
[----:B------:R-:W-:Y:S05]  /*26b0*/  @!P2 BRA `(.L_x_35) ;  /* 0x000000000004a947 */ /* 0x000fea0003800000 */
[----:B------:R3:W5:Y:S02]  /*26c0*/  LDG.E.LTC128B.U16 R24, desc[UR36][R6.64+0x10] ;  /* 0x0000102406187981 */ /* 0x000764000c1e1520 */
.L_x_35:
[----:B------:R-:W-:Y:S05]  /*26d0*/  BSYNC B1 ;  /* 0x0000000000017941 */ /* 0x000fea0003800000 */
.L_x_34:
[----:B-----5:R-:W-:Y:S01]  /*26e0*/  HADD2.F32 R5, -RZ, R24.H0_H0 ;  /* 0x20000018ff057230 */ /* 0x020fe20000004100 */
        /* <DEDUP_REMOVED lines=9> */
.L_x_37:
[----:B------:R-:W-:Y:S05]  /*2780*/  BSYNC B1 ;  /* 0x0000000000017941 */ /* 0x000fea0003800000 */
.L_x_36:
[----:B----45:R-:W-:Y:S01]  /*2790*/  HADD2.F32 R5, -RZ, R24.H0_H0 ;  /* 0x20000018ff057230 */ /* 0x030fe20000004100 */
[----:B------:R-:W-:Y:S01]  /*27a0*/  ISETP.GT.AND P1, PT, R3, 0x8, P1 ;  /* 0x000000080300780c */ /* 0x000fe20000f24270 */
[----:B------:R-:W-:Y:S03]  /*27b0*/  BSSY B1, `(.L_x_38) ;  /* 0x0000007000017945 */ /* 0x000fe60003800000 */
[----:B0-----:R-:W-:-:S04]  /*27c0*/  FMUL R14, R5, R56 ;  /* 0x00000038050e7220 */ /* 0x001fc80000400000 */
[----:B------:R-:W-:-:S05]  /*27d0*/  FFMA R14, R29, R19, R14 ;  /* 0x000000131d0e7223 */ /* 0x000fca000000000e */
[----:B------:R-:W-:-:S05]  /*27e0*/  F2FP.F16.F32.PACK_AB R14, RZ, R14 ;  /* 0x0000000eff0e723e */ /* 0x000fca00000000ff */
[----:B------:R0:W-:Y:S01]  /*27f0*/  @P3 STG.E.U16 desc[UR36][R8.64+0x12], R14 ;  /* 0x0000120e08003986 */ /* 0x0001e2000c101524 */
[----:B------:R-:W-:Y:S05]  /*2800*/  @!P1 BRA `(.L_x_39) ;  /* 0x0000000000049947 */ /* 0x000fea0003800000 */
[----:B------:R4:W5:Y:S02]  /*2810*/  LDG.E.LTC128B.U16 R24, desc[UR36][R10.64+0x10] ;  /* 0x000010240a187981 */ /* 0x000964000c1e1520 */
.L_x_39:
[----:B------:R-:W-:Y:S05]  /*2820*/  BSYNC B1 ;  /* 0x0000000000017941 */ /* 0x000fea0003800000 */
.L_x_38:
[----:B-----5:R-:W-:Y:S01]  /*2830*/  HADD2.F32 R5, -RZ, R24.H0_H0 ;  /* 0x20000018ff057230 */ /* 0x020fe20000004100 */
[----:B------:R-:W-:Y:S01]  /*2840*/  ISETP.GT.AND P0, PT, R3, 0x8, P0 ;  /* 0x000000080300780c */ /* 0x000fe20000704270 */
[----:B------:R-:W-:Y:S03]  /*2850*/  BSSY B1, `(.L_x_40) ;  /* 0x0000007000017945 */ /* 0x000fe60003800000 */
[----:B------:R-:W-:-:S04]  /*2860*/  FMUL R5, R5, R56 ;  /* 0x0000003805057220 */ /* 0x000fc80000400000 */
[----:B------:R-:W-:-:S05]  /*2870*/  FFMA R5, R30, R19, R5 ;  /* 0x000000131e057223 */ /* 0x000fca0000000005 */
[----:B------:R-:W-:-:S05]  /*2880*/  F2FP.F16.F32.PACK_AB R5, RZ, R5 ;  /* 0x00000005ff05723e */ /* 0x000fca00000000ff */
[----:B------:R0:W-:Y:S01]  /*2890*/  @P1 STG.E.U16 desc[UR36][R12.64+0x10], R5 ;  /* 0x000010050c001986 */ /* 0x0001e2000c101524 */
[----:B------:R-:W-:Y:S05]  /*28a0*/  @!P0 BRA `(.L_x_41) ;  /* 0x0000000000048947 */ /* 0x000fea0003800000 */
[----:B------:R0:W5:Y:S02]  /*28b0*/  LDG.E.LTC128B.U16 R24, desc[UR36][R10.64+0x12] ;  /* 0x000012240a187981 */ /* 0x000164000c1e1520 */
.L_x_41:
[----:B------:R-:W-:Y:S05]  /*28c0*/  BSYNC B1 ;  /* 0x0000000000017941 */ /* 0x000fea0003800000 */
.L_x_40:
        /* <DEDUP_REMOVED lines=10> */
.L_x_43:
[----:B------:R-:W-:Y:S05]  /*2970*/  BSYNC B1 ;  /* 0x0000000000017941 */ /* 0x000fea0003800000 */
.L_x_42:
        /* <DEDUP_REMOVED lines=10> */
.L_x_45:
[----:B------:R-:W-:Y:S05]  /*2a20*/  BSYNC B1 ;  /* 0x0000000000017941 */ /* 0x000fea0003800000 */
.L_x_44:
[----:B0----5:R-:W-:Y:S01]  /*2a30*/  HADD2.F32 R5, -RZ, R24.H0_H0 ;  /* 0x20000018ff057230 */ /* 0x021fe20000004100 */
        /* <DEDUP_REMOVED lines=8> */
.L_x_47:
[----:B------:R-:W-:Y:S05]  /*2ac0*/  BSYNC B1 ;  /* 0x0000000000017941 */ /* 0x000fea0003800000 */
.L_x_46:
        /* <DEDUP_REMOVED lines=9> */
.L_x_49:
[----:B------:R-:W-:Y:S05]  /*2b60*/  BSYNC B1 ;  /* 0x0000000000017941 */ /* 0x000fea0003800000 */
.L_x_48:
        /* <DEDUP_REMOVED lines=10> */
.L_x_51:
[----:B------:R-:W-:Y:S05]  /*2c10*/  BSYNC B1 ;  /* 0x0000000000017941 */ /* 0x000fea0003800000 */
.L_x_50:
        /* <DEDUP_REMOVED lines=10> */
.L_x_53:
[----:B------:R-:W-:Y:S05]  /*2cc0*/  BSYNC B1 ;  /* 0x0000000000017941 */ /* 0x000fea0003800000 */
.L_x_52:
        /* <DEDUP_REMOVED lines=9> */
.L_x_55:
[----:B------:R-:W-:Y:S05]  /*2d60*/  BSYNC B1 ;  /* 0x0000000000017941 */ /* 0x000fea0003800000 */
.L_x_54:
        /* <DEDUP_REMOVED lines=9> */
.L_x_57:
[----:B------:R-:W-:Y:S05]  /*2e00*/  BSYNC B1 ;  /* 0x0000000000017941 */ /* 0x000fea0003800000 */
.L_x_56:
        /* <DEDUP_REMOVED lines=10> */
.L_x_59:
[----:B------:R-:W-:Y:S05]  /*2eb0*/  BSYNC B1 ;  /* 0x0000000000017941 */ /* 0x000fea0003800000 */
.L_x_58:
        /* <DEDUP_REMOVED lines=10> */
.L_x_61:
[----:B------:R-:W-:Y:S05]  /*2f60*/  BSYNC B1 ;  /* 0x0000000000017941 */ /* 0x000fea0003800000 */
.L_x_60:
        /* <DEDUP_REMOVED lines=9> */
.L_x_63:
[----:B------:R-:W-:Y:S05]  /*3000*/  BSYNC B1 ;  /* 0x0000000000017941 */ /* 0x000fea0003800000 */
.L_x_62:
        /* <DEDUP_REMOVED lines=9> */
.L_x_65:
[----:B------:R-:W-:Y:S05]  /*30a0*/  BSYNC B1 ;  /* 0x0000000000017941 */ /* 0x000fea0003800000 */
.L_x_64:
        /* <DEDUP_REMOVED lines=10> */
.L_x_67:
[----:B------:R-:W-:Y:S05]  /*3150*/  BSYNC B1 ;  /* 0x0000000000017941 */ /* 0x000fea0003800000 */
.L_x_66:
        /* <DEDUP_REMOVED lines=10> */
.L_x_69:
[----:B------:R-:W-:Y:S05]  /*3200*/  BSYNC B1 ;  /* 0x0000000000017941 */ /* 0x000fea0003800000 */
.L_x_68:
        /* <DEDUP_REMOVED lines=9> */
.L_x_71:
[----:B------:R-:W-:Y:S05]  /*32a0*/  BSYNC B1 ;  /* 0x0000000000017941 */ /* 0x000fea0003800000 */
.L_x_70:
        /* <DEDUP_REMOVED lines=9> */
.L_x_73:
[----:B------:R-:W-:Y:S05]  /*3340*/  BSYNC B1 ;  /* 0x0000000000017941 */ /* 0x000fea0003800000 */
.L_x_72:
        /* <DEDUP_REMOVED lines=10> */
.L_x_75:
[----:B------:R-:W-:Y:S05]  /*33f0*/  BSYNC B1 ;  /* 0x0000000000017941 */ /* 0x000fea0003800000 */
.L_x_74:
        /* <DEDUP_REMOVED lines=10> */
.L_x_77:
[----:B------:R-:W-:Y:S05]  /*34a0*/  BSYNC B1 ;  /* 0x0000000000017941 */ /* 0x000fea0003800000 */
.L_x_76:
        /* <DEDUP_REMOVED lines=9> */
.L_x_79:
[----:B------:R-:W-:Y:S05]  /*3540*/  BSYNC B1 ;  /* 0x0000000000017941 */ /* 0x000fea0003800000 */
.L_x_78:
        /* <DEDUP_REMOVED lines=9> */
.L_x_81:
[----:B------:R-:W-:Y:S05]  /*35e0*/  BSYNC B1 ;  /* 0x0000000000017941 */ /* 0x000fea0003800000 */
.L_x_80:
        /* <DEDUP_REMOVED lines=10> */
.L_x_83:
[----:B------:R-:W-:Y:S05]  /*3690*/  BSYNC B1 ;  /* 0x0000000000017941 */ /* 0x000fea0003800000 */
.L_x_82:
[----:B-----5:R-:W-:Y:S01]  /*36a0*/  HADD2.F32 R5, -RZ, R24.H0_H0 ;  /* 0x20000018ff057230 */ /* 0x020fe20000004100 */
[----:B------:R-:W-:Y:S01]  /*36b0*/  ISETP.GT.AND P0, PT, R4, 0x39, PT ;  /* 0x000000390400780c */ /* 0x000fe20003f04270 */
[----:B------:R-:W-:Y:S01]  /*36c0*/  @P2 IMAD.MOV.U32 R4, RZ, RZ, R8 ;  /* 0x000000ffff042224 */ /* 0x000fe200078e0008 */
[----:B------:R-:W-:Y:S02]  /*36d0*/  BSSY B1, `(.L_x_84) ;  /* 0x000000a000017945 */ /* 0x000fe40003800000 */
[----:B------:R-:W-:Y:S01]  /*36e0*/  FMUL R5, R5, R56 ;  /* 0x0000003805057220 */ /* 0x000fe20000400000 */
[----:B------:R-:W-:-:S03]  /*36f0*/  ISETP.GT.AND P3, PT, R3, RZ, P0 ;  /* 0x000000ff0300720c */ /* 0x000fc60000764270 */
[----:B------:R-:W-:-:S05]  /*3700*/  FFMA R5, R52, R19, R5 ;  /* 0x0000001334057223 */ /* 0x000fca0000000005 */
[----:B------:R-:W-:-:S04]  /*3710*/  F2FP.F16.F32.PACK_AB R5, RZ, R5 ;  /* 0x00000005ff05723e */ /* 0x000fc800000000ff */
[----:B0-----:R-:W-:Y:S01]  /*3720*/  PRMT R14, R5, 0x7610, R14 ;  /* 0x00007610050e7816 */ /* 0x001fe2000000000e */
[----:B------:R-:W-:-:S05]  /*3730*/  @P2 IMAD.MOV.U32 R5, RZ, RZ, R9 ;  /* 0x000000ffff052224 */ /* 0x000fca00078e0009 */
[----:B------:R0:W-:Y:S01]  /*3740*/  @P2 STG.E.U16 desc[UR36][R4.64+0x70], R14 ;  /* 0x0000700e04002986 */ /* 0x0001e2000c101524 */
[----:B------:R-:W-:Y:S05]  /*3750*/  @!P3 BRA `(.L_x_85) ;  /* 0x000000000004b947 */ /* 0x000fea0003800000 */
[----:B------:R0:W5:Y:S02]  /*3760*/  LDG.E.LTC128B.U16 R24, desc[UR36][R6.64+0x72] ;  /* 0x0000722406187981 */ /* 0x000164000c1e1520 */
.L_x_85:
[----:B------:R-:W-:Y:S05]  /*3770*/  BSYNC B1 ;  /* 0x0000000000017941 */ /* 0x000fea0003800000 */
.L_x_84:
        /* <DEDUP_REMOVED lines=9> */
.L_x_87:
[----:B------:R-:W-:Y:S05]  /*3810*/  BSYNC B1 ;  /* 0x0000000000017941 */ /* 0x000fea0003800000 */
.L_x_86:
[----:B-----5:R-:W-:Y:S01]  /*3820*/  HADD2.F32 R5, -RZ, R24.H0_H0 ;  /* 0x20000018ff057230 */ /* 0x020fe20000004100 */
[----:B------:R-:W-:Y:S01]  /*3830*/  ISETP.GT.AND P0, PT, R3, 0x8, P0 ;  /* 0x000000080300780c */ /* 0x000fe20000704270 */
[----:B0-----:R-:W-:Y:S01]  /*3840*/  @P1 IMAD.MOV.U32 R4, RZ, RZ, R12 ;  /* 0x000000ffff041224 */ /* 0x001fe200078e000c */
[----:B------:R-:W-:Y:S02]  /*3850*/  BSSY B1, `(.L_x_88) ;  /* 0x0000009000017945 */ /* 0x000fe40003800000 */
[----:B------:R-:W-:-:S04]  /*3860*/  FMUL R5, R5, R56 ;  /* 0x0000003805057220 */ /* 0x000fc80000400000 */
[----:B------:R-:W-:-:S05]  /*3870*/  FFMA R5, R54, R19, R5 ;  /* 0x0000001336057223 */ /* 0x000fca0000000005 */
[----:B------:R-:W-:-:S04]  /*3880*/  F2FP.F16.F32.PACK_AB R5, RZ, R5 ;  /* 0x00000005ff05723e */ /* 0x000fc800000000ff */
[----:B-1-3--:R-:W-:Y:S01]  /*3890*/  PRMT R6, R5, 0x7610, R6 ;  /* 0x0000761005067816 */ /* 0x00afe20000000006 */
[----:B------:R-:W-:-:S05]  /*38a0*/  @P1 IMAD.MOV.U32 R5, RZ, RZ, R13 ;  /* 0x000000ffff051224 */ /* 0x000fca00078e000d */
[----:B------:R0:W-:Y:S01]  /*38b0*/  @P1 STG.E.U16 desc[UR36][R4.64+0x70], R6 ;  /* 0x0000700604001986 */ /* 0x0001e2000c101524 */
[----:B------:R-:W-:Y:S05]  /*38c0*/  @!P0 BRA `(.L_x_89) ;  /* 0x0000000000048947 */ /* 0x000fea0003800000 */
[----:B------:R1:W5:Y:S02]  /*38d0*/  LDG.E.LTC128B.U16 R24, desc[UR36][R10.64+0x72] ;  /* 0x000072240a187981 */ /* 0x000364000c1e1520 */
.L_x_89:
[----:B------:R-:W-:Y:S05]  /*38e0*/  BSYNC B1 ;  /* 0x0000000000017941 */ /* 0x000fea0003800000 */
.L_x_88:
[----:B------:R-:W-:Y:S05]  /*38f0*/  @!P0 BRA `(.L_x_90) ;  /* 0x0000000800a88947 */ /* 0x000fea0003800000 */
[----:B-----5:R-:W-:-:S05]  /*3900*/  HADD2.F32 R3, -RZ, R24.H0_H0 ;  /* 0x20000018ff037230 */ /* 0x020fca0000004100 */
[----:B0-----:R-:W-:-:S04]  /*3910*/  FMUL R4, R3, R56 ;  /* 0x0000003803047220 */ /* 0x001fc80000400000 */
[----:B------:R-:W-:-:S05]  /*3920*/  FFMA R4, R55, R19, R4 ;  /* 0x0000001337047223 */ /* 0x000fca0000000004 */
[----:B------:R-:W-:-:S05]  /*3930*/  F2FP.F16.F32.PACK_AB R4, RZ, R4 ;  /* 0x00000004ff04723e */ /* 0x000fca00000000ff */
[----:B------:R3:W-:Y:S01]  /*3940*/  STG.E.U16 desc[UR36][R12.64+0x72], R4 ;  /* 0x000072040c007986 */ /* 0x0007e2000c101524 */
[----:B------:R-:W-:Y:S05]  /*3950*/  BRA `(.L_x_90) ;  /* 0x0000000800907947 */ /* 0x000fea0003800000 */
.L_x_29:
[----:B------:R-:W-:Y:S01]  /*3960*/  ISETP.GT.AND P3, PT, R4, 0x1, PT ;  /* 0x000000010400780c */ /* 0x000fe20003f64270 */
[----:B------:R-:W-:Y:S01]  /*3970*/  ULDC.64 UR4, c[0x0][0x5c0] ;  /* 0x0001700000047ab9 */ /* 0x000fe20000000a00 */
[-C--:B------:R-:W-:Y:S01]  /*3980*/  FMUL R24, R24, R19.reuse ;  /* 0x0000001318187220 */ /* 0x080fe20000400000 */
[----:B------:R-:W-:Y:S01]  /*3990*/  LEA R6, P4, R70, UR4, 0x1 ;  /* 0x0000000446067c11 */ /* 0x000fe2000f8808ff */
[-C--:B------:R-:W-:Y:S01]  /*39a0*/  FMUL R25, R25, R19.reuse ;  /* 0x0000001319197220 */ /* 0x080fe20000400000 */
[----:B------:R-:W-:Y:S01]  /*39b0*/  ISETP.GT.AND P0, PT, R3, RZ, P3 ;  /* 0x000000ff0300720c */ /* 0x000fe20001f04270 */
[-C--:B------:R-:W-:Y:S01]  /*39c0*/  FMUL R26, R26, R19.reuse ;  /* 0x000000131a1a7220 */ /* 0x080fe20000400000 */
[----:B------:R-:W-:Y:S01]  /*39d0*/  F2FP.F16.F32.PACK_AB R24, RZ, R24 ;  /* 0x00000018ff18723e */ /* 0x000fe200000000ff */
[-C--:B------:R-:W-:Y:S01]  /*39e0*/  FMUL R27, R27, R19.reuse ;  /* 0x000000131b1b7220 */ /* 0x080fe20000400000 */
[----:B------:R-:W-:Y:S01]  /*39f0*/  LEA.HI.X R7, R70, UR5, R81, 0x1, P4 ;  /* 0x0000000546077c11 */ /* 0x000fe2000a0f0c51 */
[----:B------:R-:W-:Y:S01]  /*3a00*/  FMUL R28, R28, R19 ;  /* 0x000000131c1c7220 */ /* 0x000fe20000400000 */
[----:B------:R-:W-:Y:S01]  /*3a10*/  F2FP.F16.F32.PACK_AB R25, RZ, R25 ;  /* 0x00000019ff19723e */ /* 0x000fe200000000ff */
[-C--:B------:R-:W-:Y:S01]  /*3a20*/  FMUL R29, R29, R19.reuse ;  /* 0x000000131d1d7220 */ /* 0x080fe20000400000 */
[----:B------:R-:W-:Y:S01]  /*3a30*/  ISETP.GT.AND P2, PT, R3, 0x8, P2 ;  /* 0x000000080300780c */ /* 0x000fe20001744270 */
[----:B------:R-:W-:Y:S01]  /*3a40*/  @P1 STG.E.U16 desc[UR36][R6.64], R24 ;  /* 0x0000001806001986 */ /* 0x000fe2000c101524 */
[----:B------:R-:W-:Y:S01]  /*3a50*/  ISETP.GT.AND P1, PT, R4, 0x8, PT ;  /* 0x000000080400780c */ /* 0x000fe20003f24270 */
[-C--:B------:R-:W-:Y:S01]  /*3a60*/  FMUL R30, R30, R19.reuse ;  /* 0x000000131e1e7220 */ /* 0x080fe20000400000 */
[C---:B------:R-:W-:Y:S01]  /*3a70*/  SHF.L.U64.HI R5, R57.reuse, 0x1, R58 ;  /* 0x0000000139057819 */ /* 0x040fe2000001023a */
[----:B------:R-:W-:Y:S01]  /*3a80*/  @P0 STG.E.U16 desc[UR36][R6.64+0x2], R25 ;  /* 0x0000021906000986 */ /* 0x000fe2000c101524 */
[----:B------:R-:W-:Y:S01]  /*3a90*/  LEA R8, P5, R57, R6, 0x1 ;  /* 0x0000000639087211 */ /* 0x000fe200078a08ff */
[-C--:B------:R-:W-:Y:S01]  /*3aa0*/  FMUL R31, R31, R19.reuse ;  /* 0x000000131f1f7220 */ /* 0x080fe20000400000 */
[----:B------:R-:W-:Y:S01]  /*3ab0*/  ISETP.GT.AND P3, PT, R3, 0x8, P3 ;  /* 0x000000080300780c */ /* 0x000fe20001f64270 */
[-C--:B------:R-:W-:Y:S01]  /*3ac0*/  FMUL R32, R32, R19.reuse ;  /* 0x0000001320207220 */ /* 0x080fe20000400000 */
[----:B------:R-:W-:Y:S01]  /*3ad0*/  ISETP.GT.AND P0, PT, R4, 0x9, PT ;  /* 0x000000090400780c */ /* 0x000fe20003f04270 */
[----:B------:R-:W-:Y:S01]  /*3ae0*/  IMAD.X R9, R5, 0x1, R7, P5 ;  /* 0x0000000105097824 */ /* 0x000fe200028e0607 */
[----:B------:R-:W-:Y:S01]  /*3af0*/  ISETP.GT.AND P4, PT, R3, RZ, P1 ;  /* 0x000000ff0300720c */ /* 0x000fe20000f84270 */
[-C--:B------:R-:W-:Y:S01]  /*3b00*/  FMUL R33, R33, R19.reuse ;  /* 0x0000001321217220 */ /* 0x080fe20000400000 */
[----:B------:R-:W-:Y:S01]  /*3b10*/  F2FP.F16.F32.PACK_AB R26, RZ, R26 ;  /* 0x0000001aff1a723e */ /* 0x000fe200000000ff */
[-C--:B------:R-:W-:Y:S01]  /*3b20*/  FMUL R34, R34, R19.reuse ;  /* 0x0000001322227220 */ /* 0x080fe20000400000 */
[----:B------:R-:W-:Y:S01]  /*3b30*/  ISETP.GT.AND P5, PT, R3, RZ, P0 ;  /* 0x000000ff0300720c */ /* 0x000fe200007a4270 */
[----:B------:R-:W-:Y:S01]  /*3b40*/  FMUL R35, R35, R19 ;  /* 0x0000001323237220 */ /* 0x000fe20000400000 */
[----:B------:R-:W-:Y:S01]  /*3b50*/  F2FP.F16.F32.PACK_AB R27, RZ, R27 ;  /* 0x0000001bff1b723e */ /* 0x000fe200000000ff */
[----:B------:R-:W-:Y:S01]  /*3b60*/  @P2 STG.E.U16 desc[UR36][R8.64], R26 ;  /* 0x0000001a08002986 */ /* 0x000fe2000c101524 */
[----:B------:R-:W-:Y:S01]  /*3b70*/  F2FP.F16.F32.PACK_AB R28, RZ, R28 ;  /* 0x0000001cff1c723e */ /* 0x000fe200000000ff */
[-C--:B------:R-:W-:Y:S01]  /*3b80*/  FMUL R36, R36, R19.reuse ;  /* 0x0000001324247220 */ /* 0x080fe20000400000 */
[----:B------:R-:W-:Y:S01]  /*3b90*/  ISETP.GT.AND P2, PT, R3, 0x8, P1 ;  /* 0x000000080300780c */ /* 0x000fe20000f44270 */
[----:B------:R-:W-:Y:S01]  /*3ba0*/  @P3 STG.E.U16 desc[UR36][R8.64+0x2], R27 ;  /* 0x0000021b08003986 */ /* 0x000fe2000c101524 */
[----:B------:R-:W-:Y:S01]  /*3bb0*/  ISETP.GT.AND P1, PT, R4, 0x10, PT ;  /* 0x000000100400780c */ /* 0x000fe20003f24270 */
[----:B------:R-:W-:Y:S01]  /*3bc0*/  FMUL R37, R37, R19 ;  /* 0x0000001325257220 */ /* 0x000fe20000400000 */
[----:B------:R-:W-:Y:S01]  /*3bd0*/  F2FP.F16.F32.PACK_AB R29, RZ, R29 ;  /* 0x0000001dff1d723e */ /* 0x000fe200000000ff */
[----:B------:R-:W-:Y:S01]  /*3be0*/  @P4 STG.E.U16 desc[UR36][R6.64+0x10], R28 ;  /* 0x0000101c06004986 */ /* 0x000fe2000c101524 */
[C---:B------:R-:W-:Y:S01]  /*3bf0*/  ISETP.GT.AND P3, PT, R3.reuse, 0x8, P0 ;  /* 0x000000080300780c */ /* 0x040fe20000764270 */
[-C--:B------:R-:W-:Y:S01]  /*3c00*/  FMUL R38, R38, R19.reuse ;  /* 0x0000001326267220 */ /* 0x080fe20000400000 */
[----:B------:R-:W-:Y:S01]  /*3c10*/  ISETP.GT.AND P0, PT, R4, 0x11, PT ;  /* 0x000000110400780c */ /* 0x000fe20003f04270 */
[----:B------:R-:W-:Y:S01]  /*3c20*/  @P5 STG.E.U16 desc[UR36][R6.64+0x12], R29 ;  /* 0x0000121d06005986 */ /* 0x000fe2000c101524 */
        /* <DEDUP_REMOVED lines=42> */
[----:B------:R-:W-:Y:S01]  /*3ed0*/  ISETP.GT.AND P5, PT, R3, RZ, P0 ;  /* 0x000000ff0300720c */ /* 0x000fe200007a4270 */
[-C--:B------:R-:W-:Y:S01]  /*3ee0*/  FMUL R52, R52, R19.reuse ;  /* 0x0000001334347220 */ /* 0x080fe20000400000 */
[----:B------:R-:W-:Y:S01]  /*3ef0*/  F2FP.F16.F32.PACK_AB R38, RZ, R38 ;  /* 0x00000026ff26723e */ /* 0x000fe200000000ff */
[----:B------:R-:W-:Y:S01]  /*3f00*/  FMUL R53, R53, R19 ;  /* 0x0000001335357220 */ /* 0x000fe20000400000 */
[----:B------:R-:W-:Y:S01]  /*3f10*/  F2FP.F16.F32.PACK_AB R39, RZ, R39 ;  /* 0x00000027ff27723e */ /* 0x000fe200000000ff */
[----:B------:R-:W-:Y:S01]  /*3f20*/  FMUL R54, R54, R19 ;  /* 0x0000001336367220 */ /* 0x000fe20000400000 */
[----:B------:R-:W-:Y:S01]  /*3f30*/  F2FP.F16.F32.PACK_AB R40, RZ, R40 ;  /* 0x00000028ff28723e */ /* 0x000fe200000000ff */
[----:B------:R-:W-:Y:S01]  /*3f40*/  @P2 STG.E.U16 desc[UR36][R8.64+0x30], R38 ;  /* 0x0000302608002986 */ /* 0x000fe2000c101524 */
[----:B------:R-:W-:Y:S01]  /*3f50*/  F2FP.F16.F32.PACK_AB R41, RZ, R41 ;  /* 0x00000029ff29723e */ /* 0x000fe200000000ff */
[----:B------:R-:W-:Y:S01]  /*3f60*/  FMUL R55, R55, R19 ;  /* 0x0000001337377220 */ /* 0x000fe20000400000 */
[C---:B------:R-:W-:Y:S01]  /*3f70*/  ISETP.GT.AND P1, PT, R3.reuse, 0x8, P1 ;  /* 0x000000080300780c */ /* 0x040fe20000f24270 */
[----:B------:R-:W-:Y:S01]  /*3f80*/  @P3 STG.E.U16 desc[UR36][R8.64+0x32], R39 ;  /* 0x0000322708003986 */ /* 0x000fe2000c101524 */
[----:B------:R-:W-:-:S02]  /*3f90*/  ISETP.GT.AND P2, PT, R3, 0x8, P0 ;  /* 0x000000080300780c */ /* 0x000fc40000744270 */
[C---:B------:R-:W-:Y:S01]  /*3fa0*/  ISETP.GT.AND P0, PT, R4.reuse, 0x29, PT ;  /* 0x000000290400780c */ /* 0x040fe20003f04270 */
[----:B------:R-:W-:Y:S01]  /*3fb0*/  @P4 STG.E.U16 desc[UR36][R6.64+0x40], R40 ;  /* 0x0000402806004986 */ /* 0x000fe2000c101524 */
[----:B------:R-:W-:Y:S02]  /*3fc0*/  ISETP.GT.AND P4, PT, R4, 0x28, PT ;  /* 0x000000280400780c */ /* 0x000fe40003f84270 */
[----:B------:R-:W-:Y:S01]  /*3fd0*/  F2FP.F16.F32.PACK_AB R42, RZ, R42 ;  /* 0x0000002aff2a723e */ /* 0x000fe200000000ff */
[----:B------:R-:W-:Y:S01]  /*3fe0*/  @P5 STG.E.U16 desc[UR36][R6.64+0x42], R41 ;  /* 0x0000422906005986 */ /* 0x000fe2000c101524 */
[C---:B------:R-:W-:Y:S02]  /*3ff0*/  ISETP.GT.AND P5, PT, R3.reuse, RZ, P4 ;  /* 0x000000ff0300720c */ /* 0x040fe400027a4270 */
[----:B------:R-:W-:Y:S01]  /*4000*/  ISETP.GT.AND P3, PT, R3, RZ, P0 ;  /* 0x000000ff0300720c */ /* 0x000fe20000764270 */
[----:B------:R-:W-:Y:S01]  /*4010*/  @P1 STG.E.U16 desc[UR36][R8.64+0x40], R42 ;  /* 0x0000402a08001986 */ /* 0x000fe2000c101524 */
[----:B------:R-:W-:-:S02]  /*4020*/  F2FP.F16.F32.PACK_AB R43, RZ, R43 ;  /* 0x0000002bff2b723e */ /* 0x000fc400000000ff */
[----:B------:R-:W-:Y:S02]  /*4030*/  F2FP.F16.F32.PACK_AB R44, RZ, R44 ;  /* 0x0000002cff2c723e */ /* 0x000fe400000000ff */
[C---:B------:R-:W-:Y:S01]  /*4040*/  ISETP.GT.AND P4, PT, R3.reuse, 0x8, P4 ;  /* 0x000000080300780c */ /* 0x040fe20002784270 */
[----:B------:R-:W-:Y:S01]  /*4050*/  @P2 STG.E.U16 desc[UR36][R8.64+0x42], R43 ;  /* 0x0000422b08002986 */ /* 0x000fe2000c101524 */
[----:B------:R-:W-:Y:S02]  /*4060*/  F2FP.F16.F32.PACK_AB R45, RZ, R45 ;  /* 0x0000002dff2d723e */ /* 0x000fe400000000ff */
[C---:B------:R-:W-:Y:S01]  /*4070*/  ISETP.GT.AND P2, PT, R4.reuse, 0x31, PT ;  /* 0x000000310400780c */ /* 0x040fe20003f44270 */
[----:B------:R-:W-:Y:S01]  /*4080*/  @P5 STG.E.U16 desc[UR36][R6.64+0x50], R44 ;  /* 0x0000502c06005986 */ /* 0x000fe2000c101524 */
[----:B------:R-:W-:Y:S02]  /*4090*/  ISETP.GT.AND P5, PT, R3, 0x8, P0 ;  /* 0x000000080300780c */ /* 0x000fe400007a4270 */
[C---:B------:R-:W-:Y:S01]  /*40a0*/  ISETP.GT.AND P1, PT, R4.reuse, 0x38, PT ;  /* 0x000000380400780c */ /* 0x040fe20003f24270 */
[----:B------:R-:W-:Y:S01]  /*40b0*/  @P3 STG.E.U16 desc[UR36][R6.64+0x52], R45 ;  /* 0x0000522d06003986 */ /* 0x000fe2000c101524 */
[----:B------:R-:W-:-:S02]  /*40c0*/  ISETP.GT.AND P3, PT, R4, 0x30, PT ;  /* 0x000000300400780c */ /* 0x000fc40003f64270 */
[----:B------:R-:W-:Y:S01]  /*40d0*/  ISETP.GT.AND P0, PT, R4, 0x39, PT ;  /* 0x000000390400780c */ /* 0x000fe20003f04270 */
[----:B------:R-:W-:Y:S01]  /*40e0*/  @P4 IMAD.MOV.U32 R4, RZ, RZ, R8 ;  /* 0x000000ffff044224 */ /* 0x000fe200078e0008 */
[----:B------:R-:W-:Y:S01]  /*40f0*/  F2FP.F16.F32.PACK_AB R46, RZ, R46 ;  /* 0x0000002eff2e723e */ /* 0x000fe200000000ff */
[----:B------:R-:W-:Y:S01]  /*4100*/  @P4 IMAD.MOV.U32 R5, RZ, RZ, R9 ;  /* 0x000000ffff054224 */ /* 0x000fe200078e0009 */
[----:B------:R-:W-:Y:S02]  /*4110*/  F2FP.F16.F32.PACK_AB R47, RZ, R47 ;  /* 0x0000002fff2f723e */ /* 0x000fe400000000ff */
[----:B------:R-:W-:Y:S02]  /*4120*/  F2FP.F16.F32.PACK_AB R48, RZ, R48 ;  /* 0x00000030ff30723e */ /* 0x000fe400000000ff */
[----:B------:R0:W-:Y:S01]  /*4130*/  @P4 STG.E.U16 desc[UR36][R4.64+0x50], R46 ;  /* 0x0000502e04004986 */ /* 0x0001e2000c101524 */
[----:B------:R-:W-:Y:S02]  /*4140*/  ISETP.GT.AND P4, PT, R3, RZ, P2 ;  /* 0x000000ff0300720c */ /* 0x000fe40001784270 */
[----:B------:R-:W-:-:S02]  /*4150*/  F2FP.F16.F32.PACK_AB R49, RZ, R49 ;  /* 0x00000031ff31723e */ /* 0x000fc400000000ff */
[----:B------:R-:W-:Y:S02]  /*4160*/  ISETP.GT.AND P2, PT, R3, 0x8, P2 ;  /* 0x000000080300780c */ /* 0x000fe40001744270 */
[----:B------:R-:W-:Y:S02]  /*4170*/  F2FP.F16.F32.PACK_AB R50, RZ, R50 ;  /* 0x00000032ff32723e */ /* 0x000fe400000000ff */
[----:B------:R-:W-:Y:S02]  /*4180*/  F2FP.F16.F32.PACK_AB R51, RZ, R51 ;  /* 0x00000033ff33723e */ /* 0x000fe400000000ff */
[----:B------:R-:W-:Y:S01]  /*4190*/  F2FP.F16.F32.PACK_AB R52, RZ, R52 ;  /* 0x00000034ff34723e */ /* 0x000fe200000000ff */
[----:B0-----:R-:W-:Y:S01]  /*41a0*/  @P5 IMAD.MOV.U32 R4, RZ, RZ, R8 ;  /* 0x000000ffff045224 */ /* 0x001fe200078e0008 */
[----:B------:R-:W-:Y:S01]  /*41b0*/  F2FP.F16.F32.PACK_AB R53, RZ, R53 ;  /* 0x00000035ff35723e */ /* 0x000fe200000000ff */
[----:B------:R-:W-:Y:S01]  /*41c0*/  @P5 IMAD.MOV.U32 R5, RZ, RZ, R9 ;  /* 0x000000ffff055224 */ /* 0x000fe200078e0009 */
[----:B------:R-:W-:-:S02]  /*41d0*/  F2FP.F16.F32.PACK_AB R54, RZ, R54 ;  /* 0x00000036ff36723e */ /* 0x000fc400000000ff */
[----:B------:R-:W-:Y:S02]  /*41e0*/  F2FP.F16.F32.PACK_AB R55, RZ, R55 ;  /* 0x00000037ff37723e */ /* 0x000fe400000000ff */
[----:B------:R0:W-:Y:S01]  /*41f0*/  @P5 STG.E.U16 desc[UR36][R4.64+0x52], R47 ;  /* 0x0000522f04005986 */ /* 0x0001e2000c101524 */
[C---:B------:R-:W-:Y:S02]  /*4200*/  ISETP.GT.AND P5, PT, R3.reuse, RZ, P3 ;  /* 0x000000ff0300720c */ /* 0x040fe40001fa4270 */
[----:B------:R-:W-:-:S11]  /*4210*/  ISETP.GT.AND P3, PT, R3, 0x8, P3 ;  /* 0x000000080300780c */ /* 0x000fd60001f64270 */
[----:B0-----:R-:W-:Y:S02]  /*4220*/  @P5 IMAD.MOV.U32 R4, RZ, RZ, R6 ;  /* 0x000000ffff045224 */ /* 0x001fe400078e0006 */
[----:B------:R-:W-:-:S05]  /*4230*/  @P5 IMAD.MOV.U32 R5, RZ, RZ, R7 ;  /* 0x000000ffff055224 */ /* 0x000fca00078e0007 */
[----:B------:R0:W-:Y:S01]  /*4240*/  @P5 STG.E.U16 desc[UR36][R4.64+0x60], R48 ;  /* 0x0000603004005986 */ /* 0x0001e2000c101524 */
[C---:B------:R-:W-:Y:S02]  /*4250*/  ISETP.GT.AND P5, PT, R3.reuse, RZ, P0 ;  /* 0x000000ff0300720c */ /* 0x040fe400007a4270 */
[----:B------:R-:W-:Y:S01]  /*4260*/  ISETP.GT.AND P0, PT, R3, 0x8, P0 ;  /* 0x000000080300780c */ /* 0x000fe20000704270 */
[----:B0-----:R-:W-:Y:S02]  /*4270*/  @P4 IMAD.MOV.U32 R4, RZ, RZ, R6 ;  /* 0x000000ffff044224 */ /* 0x001fe400078e0006 */
[----:B------:R-:W-:-:S05]  /*4280*/  @P4 IMAD.MOV.U32 R5, RZ, RZ, R7 ;  /* 0x000000ffff054224 */ /* 0x000fca00078e0007 */
[----:B------:R0:W-:Y:S01]  /*4290*/  @P4 STG.E.U16 desc[UR36][R4.64+0x62], R49 ;  /* 0x0000623104004986 */ /* 0x0001e2000c101524 */
[C---:B------:R-:W-:Y:S02]  /*42a0*/  ISETP.GT.AND P4, PT, R3.reuse, RZ, P1 ;  /* 0x000000ff0300720c */ /* 0x040fe40000f84270 */
[----:B------:R-:W-:Y:S01]  /*42b0*/  ISETP.GT.AND P1, PT, R3, 0x8, P1 ;  /* 0x000000080300780c */ /* 0x000fe20000f24270 */
[----:B0-----:R-:W-:Y:S02]  /*42c0*/  @P3 IMAD.MOV.U32 R4, RZ, RZ, R8 ;  /* 0x000000ffff043224 */ /* 0x001fe400078e0008 */
[----:B------:R-:W-:-:S05]  /*42d0*/  @P3 IMAD.MOV.U32 R5, RZ, RZ, R9 ;  /* 0x000000ffff053224 */ /* 0x000fca00078e0009 */
[----:B------:R0:W-:Y:S02]  /*42e0*/  @P3 STG.E.U16 desc[UR36][R4.64+0x60], R50 ;  /* 0x0000603204003986 */ /* 0x0001e4000c101524 */
[----:B0-----:R-:W-:Y:S02]  /*42f0*/  @P2 IMAD.MOV.U32 R4, RZ, RZ, R8 ;  /* 0x000000ffff042224 */ /* 0x001fe400078e0008 */
[----:B------:R-:W-:-:S05]  /*4300*/  @P2 IMAD.MOV.U32 R5, RZ, RZ, R9 ;  /* 0x000000ffff052224 */ /* 0x000fca00078e0009 */
[----:B------:R0:W-:Y:S02]  /*4310*/  @P2 STG.E.U16 desc[UR36][R4.64+0x62], R51 ;  /* 0x0000623304002986 */ /* 0x0001e4000c101524 */
[----:B0-----:R-:W-:Y:S02]  /*4320*/  @P4 IMAD.MOV.U32 R4, RZ, RZ, R6 ;  /* 0x000000ffff044224 */ /* 0x001fe400078e0006 */
[----:B------:R-:W-:-:S05]  /*4330*/  @P4 IMAD.MOV.U32 R5, RZ, RZ, R7 ;  /* 0x000000ffff054224 */ /* 0x000fca00078e0007 */
[----:B------:R0:W-:Y:S04]  /*4340*/  @P4 STG.E.U16 desc[UR36][R4.64+0x70], R52 ;  /* 0x0000703404004986 */ /* 0x0001e8000c101524 */
[----:B------:R1:W-:Y:S01]  /*4350*/  @P5 STG.E.U16 desc[UR36][R6.64+0x72], R53 ;  /* 0x0000723506005986 */ /* 0x0003e2000c101524 */
[----:B0-----:R-:W-:Y:S02]  /*4360*/  @P1 IMAD.MOV.U32 R4, RZ, RZ, R8 ;  /* 0x000000ffff041224 */ /* 0x001fe400078e0008 */
[----:B------:R-:W-:-:S05]  /*4370*/  @P1 IMAD.MOV.U32 R5, RZ, RZ, R9 ;  /* 0x000000ffff051224 */ /* 0x000fca00078e0009 */
[----:B------:R1:W-:Y:S04]  /*4380*/  @P1 STG.E.U16 desc[UR36][R4.64+0x70], R54 ;  /* 0x0000703604001986 */ /* 0x0003e8000c101524 */
[----:B------:R1:W-:Y:S02]  /*4390*/  @P0 STG.E.U16 desc[UR36][R8.64+0x72], R55 ;  /* 0x0000723708000986 */ /* 0x0003e4000c101524 */
.L_x_90:
[----:B------:R-:W-:Y:S05]  /*43a0*/  BSYNC B0 ;  /* 0x0000000000007941 */ /* 0x000fea0003800000 */
.L_x_28:
[----:B------:R-:W-:Y:S01]  /*43b0*/  IADD3 R16, P0, R16, UR38, RZ ;  /* 0x0000002610107c10 */ /* 0x000fe2000ff1e0ff */
[----:B------:R-:W-:Y:S01]  /*43c0*/  ULDC.64 UR4, c[0x0][0x650] ;  /* 0x0001940000047ab9 */ /* 0x000fe20000000a00 */
[----:B------:R-:W-:Y:S01]  /*43d0*/  PRMT R3, RZ, 0x7610, R3 ;  /* 0x00007610ff037816 */ /* 0x000fe20000000003 */
[----:B------:R-:W-:Y:S01]  /*43e0*/  IMAD.MOV.U32 R68, RZ, RZ, -0x1 ;  /* 0xffffffffff447424 */ /* 0x000fe200078e00ff */
[----:B------:R-:W-:Y:S01]  /*43f0*/  IADD3.X R17, R17, UR41, RZ, P0, !PT ;  /* 0x0000002911117c10 */ /* 0x000fe200087fe4ff */
[----:B------:R-:W-:Y:S01]  /*4400*/  IMAD.MOV.U32 R67, RZ, RZ, -0x1 ;  /* 0xffffffffff437424 */ /* 0x000fe200078e00ff */
[----:B------:R-:W-:-:S04]  /*4410*/  ISETP.GE.U32.AND P0, PT, R16, UR4, PT ;  /* 0x0000000410007c0c */ /* 0x000fc8000bf06070 */
[----:B------:R-:W-:-:S13]  /*4420*/  ISETP.GE.U32.AND.EX P0, PT, R17, UR5, PT, P0 ;  /* 0x0000000511007c0c */ /* 0x000fda000bf06100 */
[----:B------:R-:W-:Y:S05]  /*4430*/  @P0 BRA `(.L_x_91) ;  /* 0x00000004004c0947 */ /* 0x000fea0003800000 */
[----:B-12-4-:R-:W1:Y:S01]  /*4440*/  LDC.64 R10, c[0x0][0x628] ;  /* 0x00018a00ff0a7b82 */ /* 0x016e620000000a00 */
[----:B---3--:R-:W2:Y:S01]  /*4450*/  S2R R12, SR_CTAID.X ;  /* 0x00000000000c7919 */ /* 0x008ea20000002500 */
[----:B------:R-:W-:Y:S02]  /*4460*/  IMAD.MOV.U32 R8, RZ, RZ, R16 ;  /* 0x000000ffff087224 */ /* 0x000fe400078e0010 */
[----:B------:R-:W-:Y:S01]  /*4470*/  IMAD.MOV.U32 R9, RZ, RZ, R17 ;  /* 0x000000ffff097224 */ /* 0x000fe200078e0011 */
[----:B------:R-:W3:Y:S03]  /*4480*/  S2R R20, SR_CTAID.Y ;  /* 0x0000000000147919 */ /* 0x000ee60000002600 */
[----:B------:R-:W4:Y:S08]  /*4490*/  LDC R0, c[0x0][0x630] ;  /* 0x00018c00ff007b82 */ /* 0x000f300000000800 */
[----:B------:R-:W0:Y:S01]  /*44a0*/  LDC.64 R14, c[0x0][0x620] ;  /* 0x00018800ff0e7b82 */ /* 0x000e220000000a00 */
[----:B-1----:R-:W-:-:S04]  /*44b0*/  ISETP.NE.U32.AND P0, PT, R10, RZ, PT ;  /* 0x000000ff0a00720c */ /* 0x002fc80003f05070 */
[----:B------:R-:W-:-:S13]  /*44c0*/  ISETP.NE.AND.EX P0, PT, R11, RZ, PT, P0 ;  /* 0x000000ff0b00720c */ /* 0x000fda0003f05300 */
[----:B0-234-:R-:W-:Y:S05]  /*44d0*/  @!P0 BRA `(.L_x_92) ;  /* 0x0000000000288947 */ /* 0x01dfea0003800000 */
        /* <DEDUP_REMOVED lines=10> */
.L_x_92:
[-CC-:B------:R-:W-:Y:S01]  /*4580*/  SHF.R.U64 R67, R8, R0.reuse, R9.reuse ;  /* 0x0000000008437219 */ /* 0x180fe20000001209 */
[----:B------:R-:W0:Y:S01]  /*4590*/  LDC.64 R26, c[0x0][0x640] ;  /* 0x00019000ff1a7b82 */ /* 0x000e220000000a00 */
[----:B------:R-:W-:Y:S01]  /*45a0*/  SHF.R.U32.HI R0, RZ, R0, R9 ;  /* 0x00000000ff007219 */ /* 0x000fe20000011609 */
[----:B------:R-:W-:Y:S01]  /*45b0*/  ULDC UR4, c[0x0][0x150] ;  /* 0x0000540000047ab9 */ /* 0x000fe20000000800 */
[----:B------:R-:W-:Y:S02]  /*45c0*/  IADD3 R3, P0, RZ, -R67, RZ ;  /* 0x80000043ff037210 */ /* 0x000fe40007f1e0ff */
[----:B------:R-:W-:-:S03]  /*45d0*/  I2FP.F32.U32 R7, R12 ;  /* 0x0000000c00077245 */ /* 0x000fc60000201000 */
[----:B------:R-:W1:Y:S01]  /*45e0*/  LDC R6, c[0x0][0x618] ;  /* 0x00018600ff067b82 */ /* 0x000e620000000800 */
[----:B------:R-:W-:Y:S02]  /*45f0*/  IMAD.X R5, RZ, RZ, ~R0, P0 ;  /* 0x000000ffff057224 */ /* 0x000fe400000e0e00 */
[----:B------:R-:W-:Y:S01]  /*4600*/  FMUL R7, R7, UR4 ;  /* 0x0000000407077c20 */ /* 0x000fe20008400000 */
[----:B------:R-:W-:Y:S01]  /*4610*/  ULDC UR4, c[0x0][0x154] ;  /* 0x0000550000047ab9 */ /* 0x000fe20000000800 */
[-C--:B------:R-:W-:Y:S02]  /*4620*/  IMAD R0, R5, R14.reuse, RZ ;  /* 0x0000000e05007224 */ /* 0x080fe400078e02ff */
[C---:B------:R-:W-:Y:S01]  /*4630*/  IMAD.WIDE.U32 R4, R3.reuse, R14, R16 ;  /* 0x0000000e03047225 */ /* 0x040fe200078e0010 */
[----:B------:R-:W2:Y:S01]  /*4640*/  LDC R8, c[0x0][0x608] ;  /* 0x00018200ff087b82 */ /* 0x000ea20000000800 */
[----:B------:R-:W3:Y:S02]  /*4650*/  F2I.U32.TRUNC.NTZ R7, R7 ;  /* 0x0000000700077305 */ /* 0x000ee4000020f000 */
[----:B------:R-:W-:Y:S01]  /*4660*/  IMAD R3, R3, R15, R0 ;  /* 0x0000000f03037224 */ /* 0x000fe200078e0200 */
[----:B------:R-:W-:-:S03]  /*4670*/  I2FP.F32.U32 R0, R20 ;  /* 0x0000001400007245 */ /* 0x000fc60000201000 */
[----:B------:R-:W-:Y:S01]  /*4680*/  IMAD.IADD R3, R5, 0x1, R3 ;  /* 0x0000000105037824 */ /* 0x000fe200078e0203 */
[----:B------:R-:W4:Y:S01]  /*4690*/  LDC R11, c[0x0][0x658] ;  /* 0x00019600ff0b7b82 */ /* 0x000f220000000800 */
[----:B0-----:R-:W-:-:S04]  /*46a0*/  ISETP.NE.U32.AND P0, PT, R26, RZ, PT ;  /* 0x000000ff1a00720c */ /* 0x001fc80003f05070 */
[----:B------:R-:W-:-:S03]  /*46b0*/  ISETP.NE.AND.EX P0, PT, R27, RZ, PT, P0 ;  /* 0x000000ff1b00720c */ /* 0x000fc60003f05300 */
[----:B------:R-:W0:Y:S01]  /*46c0*/  LDC R9, c[0x0][0x144] ;  /* 0x00005100ff097b82 */ /* 0x000e220000000800 */
[-C--:B-1----:R-:W-:Y:S01]  /*46d0*/  SHF.R.U64 R10, R4, R6.reuse, R3 ;  /* 0x00000006040a7219 */ /* 0x082fe20000001203 */
[----:B---3--:R-:W-:Y:S01]  /*46e0*/  IMAD.MOV R7, RZ, RZ, -R7 ;  /* 0x000000ffff077224 */ /* 0x008fe200078e0a07 */
[----:B------:R-:W-:Y:S01]  /*46f0*/  SHF.R.U32.HI R3, RZ, R6, R3 ;  /* 0x00000006ff037219 */ /* 0x000fe20000011603 */
[----:B------:R-:W-:-:S04]  /*4700*/  FMUL R6, R0, UR4 ;  /* 0x0000000400067c20 */ /* 0x000fc80008400000 */
[----:B------:R-:W1:Y:S01]  /*4710*/  LDC R21, c[0x0][0x148] ;  /* 0x00005200ff157b82 */ /* 0x000e620000000800 */
[----:B------:R3:W0:Y:S01]  /*4720*/  F2I.U32.TRUNC.NTZ R14, R6 ;  /* 0x00000006000e7305 */ /* 0x000622000020f000 */
[-CC-:B--2---:R-:W-:Y:S02]  /*4730*/  SHF.R.U64 R13, R10, R8.reuse, R3.reuse ;  /* 0x000000080a0d7219 */ /* 0x184fe40000001203 */
[----:B------:R-:W-:-:S04]  /*4740*/  SHF.R.U32.HI R0, RZ, R8, R3 ;  /* 0x00000008ff007219 */ /* 0x000fc80000011603 */
[----:B-----5:R-:W2:Y:S01]  /*4750*/  LDC R24, c[0x0][0x648] ;  /* 0x00019200ff187b82 */ /* 0x020ea20000000800 */
[-CC-:B----4-:R-:W-:Y:S02]  /*4760*/  SHF.R.U64 R15, R13, R11.reuse, R0.reuse ;  /* 0x0000000b0d0f7219 */ /* 0x190fe40000001200 */
[----:B------:R-:W-:-:S03]  /*4770*/  SHF.R.U32.HI R5, RZ, R11, R0 ;  /* 0x0000000bff057219 */ /* 0x000fc60000011600 */
[----:B------:R-:W-:Y:S02]  /*4780*/  IMAD.MOV.U32 R4, RZ, RZ, R15 ;  /* 0x000000ffff047224 */ /* 0x000fe400078e000f */
[----:B------:R-:W4:Y:S01]  /*4790*/  LDC R28, c[0x0][0x638] ;  /* 0x00018e00ff1c7b82 */ /* 0x000f220000000800 */
[----:B0-----:R-:W-:-:S07]  /*47a0*/  IMAD R25, R9, R7, R12 ;  /* 0x0000000709197224 */ /* 0x001fce00078e020c */
[----:B------:R-:W0:Y:S08]  /*47b0*/  LDC R29, c[0x0][0x610] ;  /* 0x00018400ff1d7b82 */ /* 0x000e300000000800 */
[----:B------:R-:W0:Y:S01]  /*47c0*/  LDC R30, c[0x0][0x600] ;  /* 0x00018000ff1e7b82 */ /* 0x000e220000000800 */
[----:B-123--:R-:W-:Y:S05]  /*47d0*/  @!P0 BRA `(.L_x_93) ;  /* 0x0000000000288947 */ /* 0x00efea0003800000 */
        /* <DEDUP_REMOVED lines=10> */
.L_x_93:
[----:B------:R-:W-:Y:S01]  /*4880*/  ISETP.NE.AND P0, PT, R2, 0x1, PT ;  /* 0x000000010200780c */ /* 0x000fe20003f05270 */
[----:B------:R-:W-:Y:S01]  /*4890*/  IMAD.MOV R14, RZ, RZ, -R14 ;  /* 0x000000ffff0e7224 */ /* 0x000fe200078e0a0e */
[----:B------:R-:W-:Y:S02]  /*48a0*/  SHF.R.U64 R3, R4, R24, R5 ;  /* 0x0000001804037219 */ /* 0x000fe40000001205 */
[----:B------:R-:W-:Y:S02]  /*48b0*/  LOP3.LUT R0, R13, R64, RZ, 0xc0, !PT ;  /* 0x000000400d007212 */ /* 0x000fe400078ec0ff */
[----:B------:R-:W-:Y:S01]  /*48c0*/  LOP3.LUT R10, R10, R63, RZ, 0xc0, !PT ;  /* 0x0000003f0a0a7212 */ /* 0x000fe200078ec0ff */
[----:B------:R-:W-:Y:S02]  /*48d0*/  IMAD.MOV R4, RZ, RZ, -R3 ;  /* 0x000000ffff047224 */ /* 0x000fe400078e0a03 */
[----:B------:R-:W-:Y:S02]  /*48e0*/  IMAD R0, R59, R3, R0 ;  /* 0x000000033b007224 */ /* 0x000fe400078e0200 */
[----:B----4-:R-:W-:-:S02]  /*48f0*/  IMAD R3, R4, R28, R15 ;  /* 0x0000001c04037224 */ /* 0x010fc400078e020f */
[----:B------:R-:W-:Y:S02]  /*4900*/  @P0 IMAD R25, R21, R14, R20 ;  /* 0x0000000e15190224 */ /* 0x000fe400078e0214 */
[----:B0-----:R-:W-:Y:S02]  /*4910*/  IMAD R5, R3, R30, R10 ;  /* 0x0000001e03057224 */ /* 0x001fe400078e020a */
[----:B------:R-:W-:Y:S02]  /*4920*/  IMAD R0, R0, R29, R25 ;  /* 0x0000001d00007224 */ /* 0x000fe400078e0219 */
[----:B------:R-:W-:-:S03]  /*4930*/  IMAD.MOV.U32 R4, RZ, RZ, 0x1 ;  /* 0x00000001ff047424 */ /* 0x000fc600078e00ff */
[----:B------:R-:W-:Y:S02]  /*4940*/  SEL R68, R5, R0, !P0 ;  /* 0x0000000005447207 */ /* 0x000fe40004000000 */
[----:B------:R-:W-:Y:S02]  /*4950*/  PRMT R3, R4, 0x7610, R3 ;  /* 0x0000761004037816 */ /* 0x000fe40000000003 */
[----:B------:R-:W-:-:S07]  /*4960*/  SEL R0, R0, R5, !P0 ;  /* 0x0000000500007207 */ /* 0x000fce0004000000 */
.L_x_91:
[----:B------:R-:W-:Y:S01]  /*4970*/  UIADD3 UR42, UR43, UR42, URZ ;  /* 0x0000002a2b2a7290 */ /* 0x000fe2000fffe03f */
[----:B------:R-:W-:Y:S01]  /*4980*/  LOP3.LUT P0, RZ, R3, 0xff, RZ, 0xc0, !PT ;  /* 0x000000ff03ff7812 */ /* 0x000fe2000780c0ff */
[----:B------:R-:W-:Y:S02]  /*4990*/  IMAD.MOV.U32 R69, RZ, RZ, R0 ;  /* 0x000000ffff457224 */ /* 0x000fe400078e0000 */
[----:B------:R-:W-:Y:S02]  /*49a0*/  USHF.R.U32.HI UR4, URZ, 0x2, UR42 ;  /* 0x000000023f047899 */ /* 0x000fe4000801162a */
[----:B------:R-:W-:Y:S02]  /*49b0*/  UISETP.GT.U32.AND UP1, UPT, UR42, 0x3, UPT ;  /* 0x000000032a00788c */ /* 0x000fe4000bf24070 */
[----:B------:R-:W-:Y:S02]  /*49c0*/  ULOP3.LUT UR4, UR4, 0x1, URZ, 0xc0, !UPT ;  /* 0x0000000104047892 */ /* 0x000fe4000f8ec03f */
[----:B------:R-:W-:-:S02]  /*49d0*/  UISETP.LT.U32.AND UP1, UPT, UR43, 0x4, UP1 ;  /* 0x000000042b00788c */ /* 0x000fc40008f21070 */
[----:B------:R-:W-:Y:S02]  /*49e0*/  UISETP.NE.U32.AND UP0, UPT, UR4, 0x1, UPT ;  /* 0x000000010400788c */ /* 0x000fe4000bf05070 */
[----:B------:R-:W-:Y:S02]  /*49f0*/  USEL UR5, URZ, 0x1, !UP1 ;  /* 0x000000013f057887 */ /* 0x000fe4000c800000 */
[----:B------:R-:W-:Y:S02]  /*4a00*/  UISETP.GT.U32.AND UP0, UPT, UR43, 0x3, !UP0 ;  /* 0x000000032b00788c */ /* 0x000fe4000c704070 */
[----:B------:R-:W-:Y:S02]  /*4a10*/  ULOP3.LUT UR42, UR42, 0x3, URZ, 0xc0, !UPT ;  /* 0x000000032a2a7892 */ /* 0x000fe4000f8ec03f */
[----:B------:R-:W-:-:S04]  /*4a20*/  USEL UR4, URZ, 0x1, !UP0 ;  /* 0x000000013f047887 */ /* 0x000fc8000c000000 */
[----:B------:R-:W-:Y:S01]  /*4a30*/  ULOP3.LUT UR40, UR4, UR40, UR5, 0x96, !UPT ;  /* 0x0000002804287292 */ /* 0x000fe2000f8e9605 */
[----:B------:R-:W-:Y:S11]  /*4a40*/  @P0 BRA `(.L_x_94) ;  /* 0xffffffc400dc0947 */ /* 0x000ff6000383ffff */
[----:B------:R-:W-:Y:S05]  /*4a50*/  EXIT ;  /* 0x000000000000794d */ /* 0x000fea0003800000 */
.L_x_3:
        /* <DEDUP_REMOVED lines=26> */
.L_x_96:
[--C-:B------:R-:W-:Y:S01]  /*4c00*/  SHF.R.U64 R14, R12, R20, R13.reuse ;  /* 0x000000140c0e7219 */ /* 0x100fe2000000120d */
[----:B------:R-:W0:Y:S01]  /*4c10*/  LDC R24, c[0x0][0x618] ;  /* 0x00018600ff187b82 */ /* 0x000e220000000800 */
[----:B------:R-:W-:Y:S01]  /*4c20*/  I2FP.F32.U32 R8, R6 ;  /* 0x0000000600087245 */ /* 0x000fe20000201000 */
[----:B------:R-:W-:Y:S01]  /*4c30*/  ULDC UR4, c[0x0][0x150] ;  /* 0x0000540000047ab9 */ /* 0x000fe20000000800 */
[----:B------:R-:W-:Y:S02]  /*4c40*/  SHF.R.U32.HI R7, RZ, R20, R13 ;  /* 0x00000014ff077219 */ /* 0x000fe4000001160d */
[----:B------:R-:W-:Y:S01]  /*4c50*/  IADD3 R11, P0, RZ, -R14, RZ ;  /* 0x8000000eff0b7210 */ /* 0x000fe20007f1e0ff */
[----:B------:R-:W-:Y:S01]  /*4c60*/  FMUL R13, R8, UR4 ;  /* 0x00000004080d7c20 */ /* 0x000fe20008400000 */
[----:B------:R-:W-:Y:S01]  /*4c70*/  ULDC UR4, c[0x0][0x154] ;  /* 0x0000550000047ab9 */ /* 0x000fe20000000800 */
[----:B------:R-:W1:Y:S02]  /*4c80*/  LDC.64 R26, c[0x0][0x640] ;  /* 0x00019000ff1a7b82 */ /* 0x000e640000000a00 */
[----:B------:R-:W-:-:S02]  /*4c90*/  IMAD.X R7, RZ, RZ, ~R7, P0 ;  /* 0x000000ffff077224 */ /* 0x000fc400000e0e07 */
[----:B------:R-:W2:Y:S01]  /*4ca0*/  F2I.U32.TRUNC.NTZ R13, R13 ;  /* 0x0000000d000d7305 */ /* 0x000ea2000020f000 */
[----:B------:R-:W-:-:S03]  /*4cb0*/  IMAD.WIDE.U32 R8, R11, R22, R16 ;  /* 0x000000160b087225 */ /* 0x000fc600078e0010 */
[----:B------:R-:W3:Y:S01]  /*4cc0*/  LDC R15, c[0x0][0x144] ;  /* 0x00005100ff0f7b82 */ /* 0x000ee20000000800 */
[----:B------:R-:W-:-:S04]  /*4cd0*/  IMAD R10, R7, R22, RZ ;  /* 0x00000016070a7224 */ /* 0x000fc800078e02ff */
[----:B------:R-:W-:Y:S02]  /*4ce0*/  IMAD R7, R11, R23, R10 ;  /* 0x000000170b077224 */ /* 0x000fe400078e020a */
[----:B------:R-:W-:Y:S01]  /*4cf0*/  IMAD.MOV.U32 R10, RZ, RZ, -0x1 ;  /* 0xffffffffff0a7424 */ /* 0x000fe200078e00ff */
[----:B------:R-:W4:Y:S01]  /*4d00*/  LDC R20, c[0x0][0x608] ;  /* 0x00018200ff147b82 */ /* 0x000f220000000800 */
[----:B------:R-:W-:Y:S01]  /*4d10*/  IMAD.IADD R7, R9, 0x1, R7 ;  /* 0x0000000109077824 */ /* 0x000fe200078e0207 */
[----:B------:R-:W-:-:S04]  /*4d20*/  I2FP.F32.U32 R9, R3 ;  /* 0x0000000300097245 */ /* 0x000fc80000201000 */
[-C--:B0-----:R-:W-:Y:S01]  /*4d30*/  SHF.R.U64 R12, R8, R24.reuse, R7 ;  /* 0x00000018080c7219 */ /* 0x081fe20000001207 */
[----:B--2---:R-:W-:Y:S01]  /*4d40*/  IMAD.MOV R8, RZ, RZ, -R13 ;  /* 0x000000ffff087224 */ /* 0x004fe200078e0a0d */
[----:B------:R-:W0:Y:S01]  /*4d50*/  LDC R11, c[0x0][0x658] ;  /* 0x00019600ff0b7b82 */ /* 0x000e220000000800 */
[----:B-1----:R-:W-:Y:S01]  /*4d60*/  ISETP.NE.U32.AND P0, PT, R26, RZ, PT ;  /* 0x000000ff1a00720c */ /* 0x002fe20003f05070 */
[----:B------:R-:W-:Y:S01]  /*4d70*/  FMUL R9, R9, UR4 ;  /* 0x0000000409097c20 */ /* 0x000fe20008400000 */
[----:B------:R-:W-:Y:S02]  /*4d80*/  SHF.R.U32.HI R7, RZ, R24, R7 ;  /* 0x00000018ff077219 */ /* 0x000fe40000011607 */
[----:B------:R-:W-:-:S03]  /*4d90*/  ISETP.NE.AND.EX P0, PT, R27, RZ, PT, P0 ;  /* 0x000000ff1b00720c */ /* 0x000fc60003f05300 */
[----:B------:R-:W1:Y:S01]  /*4da0*/  LDC R22, c[0x0][0x148] ;  /* 0x00005200ff167b82 */ /* 0x000e620000000800 */
[----:B---3--:R-:W-:Y:S02]  /*4db0*/  IMAD R23, R15, R8, R6 ;  /* 0x000000080f177224 */ /* 0x008fe400078e0206 */
[----:B------:R-:W-:-:S05]  /*4dc0*/  IMAD.MOV.U32 R8, RZ, RZ, 0x1 ;  /* 0x00000001ff087424 */ /* 0x000fca00078e00ff */
[----:B------:R-:W2:Y:S01]  /*4dd0*/  LDC R21, c[0x0][0x600] ;  /* 0x00018000ff157b82 */ /* 0x000ea20000000800 */
[-CC-:B----4-:R-:W-:Y:S02]  /*4de0*/  SHF.R.U64 R15, R12, R20.reuse, R7.reuse ;  /* 0x000000140c0f7219 */ /* 0x190fe40000001207 */
[----:B------:R-:W-:Y:S02]  /*4df0*/  SHF.R.U32.HI R6, RZ, R20, R7 ;  /* 0x00000014ff067219 */ /* 0x000fe40000011607 */
[----:B------:R3:W4:Y:S03]  /*4e00*/  F2I.U32.TRUNC.NTZ R20, R9 ;  /* 0x0000000900147305 */ /* 0x000726000020f000 */
[----:B------:R-:W1:Y:S01]  /*4e10*/  LDC R25, c[0x0][0x648] ;  /* 0x00019200ff197b82 */ /* 0x000e620000000800 */
[-C--:B0-----:R-:W-:Y:S02]  /*4e20*/  SHF.R.U64 R19, R15, R11.reuse, R6 ;  /* 0x0000000b0f137219 */ /* 0x081fe40000001206 */
[----:B------:R-:W-:-:S02]  /*4e30*/  SHF.L.U32 R10, R10, R11, RZ ;  /* 0x0000000b0a0a7219 */ /* 0x000fc400000006ff */
[-C--:B------:R-:W-:Y:S01]  /*4e40*/  SHF.R.U32.HI R7, RZ, R11.reuse, R6 ;  /* 0x0000000bff077219 */ /* 0x080fe20000011606 */
[----:B------:R-:W-:Y:S01]  /*4e50*/  IMAD.MOV.U32 R6, RZ, RZ, R19 ;  /* 0x000000ffff067224 */ /* 0x000fe200078e0013 */
[----:B------:R-:W-:Y:S01]  /*4e60*/  SHF.L.U32 R24, R8, R11, RZ ;  /* 0x0000000b08187219 */ /* 0x000fe200000006ff */
[----:B------:R-:W0:Y:S01]  /*4e70*/  LDC R28, c[0x0][0x638] ;  /* 0x00018e00ff1c7b82 */ /* 0x000e220000000800 */
[----:B------:R-:W-:-:S07]  /*4e80*/  LOP3.LUT R30, RZ, R10, RZ, 0x33, !PT ;  /* 0x0000000aff1e7212 */ /* 0x000fce00078e33ff */
[----:B------:R-:W0:Y:S01]  /*4e90*/  LDC R29, c[0x0][0x610] ;  /* 0x00018400ff1d7b82 */ /* 0x000e220000000800 */
[----:B---34-:R-:W-:Y:S05]  /*4ea0*/  @!P0 BRA `(.L_x_97) ;  /* 0x0000000000288947 */ /* 0x018fea0003800000 */
[----:B------:R-:W3:Y:S02]  /*4eb0*/  LDC R6, c[0x0][0x64c] ;  /* 0x00019300ff067b82 */ /* 0x000ee40000000800 */
[----:B---3--:R-:W-:-:S05]  /*4ec0*/  IADD3 R11, P0, R19, R6, RZ ;  /* 0x00000006130b7210 */ /* 0x008fca0007f1e0ff */
        /* <DEDUP_REMOVED lines=8> */
.L_x_97:
[----:B------:R-:W-:Y:S01]  /*4f50*/  ISETP.NE.AND P0, PT, R2, 0x1, PT ;  /* 0x000000010200780c */ /* 0x000fe20003f05270 */
[----:B--2---:R-:W-:Y:S01]  /*4f60*/  VIADD R9, R21, 0xffffffff ;  /* 0xffffffff15097836 */ /* 0x004fe20000000000 */
[----:B-1----:R-:W-:Y:S01]  /*4f70*/  SHF.R.U64 R7, R6, R25, R7 ;  /* 0x0000001906077219 */ /* 0x002fe20000001207 */
[----:B------:R-:W-:Y:S01]  /*4f80*/  IMAD.MOV R20, RZ, RZ, -R20 ;  /* 0x000000ffff147224 */ /* 0x000fe200078e0a14 */
[----:B------:R-:W-:Y:S02]  /*4f90*/  LOP3.LUT R6, R15, R30, RZ, 0xc0, !PT ;  /* 0x0000001e0f067212 */ /* 0x000fe400078ec0ff */
[----:B------:R-:W-:Y:S01]  /*4fa0*/  LOP3.LUT R12, R12, R9, RZ, 0xc0, !PT ;  /* 0x000000090c0c7212 */ /* 0x000fe200078ec0ff */
[----:B------:R-:W-:Y:S02]  /*4fb0*/  IMAD.MOV R8, RZ, RZ, -R7 ;  /* 0x000000ffff087224 */ /* 0x000fe400078e0a07 */
[----:B------:R-:W-:Y:S02]  /*4fc0*/  IMAD R6, R24, R7, R6 ;  /* 0x0000000718067224 */ /* 0x000fe400078e0206 */
[----:B------:R-:W-:-:S02]  /*4fd0*/  IMAD.MOV.U32 R9, RZ, RZ, 0x1 ;  /* 0x00000001ff097424 */ /* 0x000fc400078e00ff */
[----:B------:R-:W-:Y:S02]  /*4fe0*/  @P0 IMAD R23, R22, R20, R3 ;  /* 0x0000001416170224 */ /* 0x000fe400078e0203 */
[----:B0-----:R-:W-:Y:S02]  /*4ff0*/  IMAD R3, R8, R28, R19 ;  /* 0x0000001c08037224 */ /* 0x001fe400078e0213 */
[----:B------:R-:W-:Y:S02]  /*5000*/  IMAD R13, R6, R29, R23 ;  /* 0x0000001d060d7224 */ /* 0x000fe400078e0217 */
[----:B------:R-:W-:Y:S02]  /*5010*/  IMAD R6, R3, R21, R12 ;  /* 0x0000001503067224 */ /* 0x000fe400078e020c */
[----:B------:R-:W-:-:S03]  /*5020*/  IMAD.MOV.U32 R8, RZ, RZ, R14 ;  /* 0x000000ffff087224 */ /* 0x000fc600078e000e */
[----:B------:R-:W-:Y:S02]  /*5030*/  SEL R20, R6, R13, !P0 ;  /* 0x0000000d06147207 */ /* 0x000fe40004000000 */
[----:B------:R-:W-:-:S07]  /*5040*/  SEL R13, R13, R6, !P0 ;  /* 0x000000060d0d7207 */ /* 0x000fce0004000000 */
.L_x_95:
[----:B------:R-:W-:-:S08]  /*5050*/  NOP ;  /* 0x0000000000007918 */ /* 0x000fd00000000000 */
[----:B------:R-:W0:-:S00]  /*5060*/  USETMAXREG.DEALLOC.CTAPOOL 0x28 ;  /* 0x00000028000079c8 */ /* 0x000e0000080e0500 */
[----:B0-----:R-:W-:-:S13]  /*5070*/  ISETP.NE.AND P0, PT, R0, RZ, PT ;  /* 0x000000ff0000720c */ /* 0x001fda0003f05270 */
[----:B------:R-:W-:Y:S05]  /*5080*/  @P0 EXIT ;  /* 0x000000000000094d */ /* 0x000fea0003800000 */
[----:B------:R-:W-:Y:S01]  /*5090*/  LOP3.LUT P0, RZ, R9, 0xff, RZ, 0xc0, !PT ;  /* 0x000000ff09ff7812 */ /* 0x000fe2000780c0ff */
[----:B------:R-:W-:Y:S02]  /*50a0*/  IMAD.MOV.U32 R0, RZ, RZ, 0x1 ;  /* 0x00000001ff007424 */ /* 0x000fe400078e00ff */
[----:B------:R-:W-:-:S10]  /*50b0*/  IMAD.MOV.U32 R3, RZ, RZ, RZ ;  /* 0x000000ffff037224 */ /* 0x000fd400078e00ff */
[----:B------:R-:W-:Y:S05]  /*50c0*/  @!P0 BRA `(.L_x_98) ;  /* 0x0000000c004c8947 */ /* 0x000fea0003800000 */
[----:B------:R-:W0:Y:S01]  /*50d0*/  LDC R0, c[0x0][0x28c] ;  /* 0x0000a300ff007b82 */ /* 0x000e220000000800 */
[----:B------:R-:W-:Y:S01]  /*50e0*/  LOP3.LUT P0, RZ, R4, 0x1f, RZ, 0xc0, !PT ;  /* 0x0000001f04ff7812 */ /* 0x000fe2000780c0ff */
[----:B------:R-:W-:Y:S01]  /*50f0*/  ULDC UR5, c[0x0][0x658] ;  /* 0x0001960000057ab9 */ /* 0x000fe20000000800 */
[----:B------:R-:W-:Y:S01]  /*5100*/  UMOV UR6, 0xffffffff ;  /* 0xffffffff00067882 */ /* 0x000fe20000000000 */
[----:B------:R-:W-:Y:S01]  /*5110*/  BSSY B0, `(.L_x_98) ;  /* 0x00000ce000007945 */ /* 0x000fe20003800000 */
[----:B------:R-:W-:Y:S01]  /*5120*/  USHF.L.U32 UR6, UR6, UR5, URZ ;  /* 0x0000000506067299 */ /* 0x000fe2000800063f */
[C---:B------:R-:W-:Y:S01]  /*5130*/  ISETP.NE.AND P2, PT, R5.reuse, RZ, PT ;  /* 0x000000ff0500720c */ /* 0x040fe20003f45270 */
[----:B------:R-:W-:Y:S01]  /*5140*/  IMAD.MOV.U32 R11, RZ, RZ, 0x1 ;  /* 0x00000001ff0b7424 */ /* 0x000fe200078e00ff */
[----:B------:R-:W-:Y:S01]  /*5150*/  ISETP.NE.OR P0, PT, R5, RZ, !P0 ;  /* 0x000000ff0500720c */ /* 0x000fe20004705670 */
[----:B------:R-:W-:Y:S01]  /*5160*/  ULDC UR4, c[0x0][0x600] ;  /* 0x0001800000047ab9 */ /* 0x000fe20000000800 */
[----:B------:R-:W-:Y:S01]  /*5170*/  LOP3.LUT R19, R18, 0x2, RZ, 0xfc, !PT ;  /* 0x0000000212137812 */ /* 0x000fe200078efcff */
[----:B------:R-:W-:Y:S01]  /*5180*/  UMOV UR7, 0x1 ;  /* 0x0000000100077882 */ /* 0x000fe20000000000 */
[----:B------:R-:W-:-:S02]  /*5190*/  UIADD3 UR4, UR4, -0x1, URZ ;  /* 0xffffffff04047890 */ /* 0x000fc4000fffe03f */
[----:B------:R-:W-:Y:S02]  /*51a0*/  USHF.L.U32 UR5, UR7, UR5, URZ ;  /* 0x0000000507057299 */ /* 0x000fe4000800063f */
[----:B------:R-:W-:Y:S01]  /*51b0*/  ULOP3.LUT UR13, URZ, UR6, URZ, 0x33, !UPT ;  /* 0x000000063f0d7292 */ /* 0x000fe2000f8e333f */
[----:B------:R-:W-:Y:S01]  /*51c0*/  ULDC.64 UR22, c[0x0][0x198] ;  /* 0x0000660000167ab9 */ /* 0x000fe20000000a00 */
[----:B0-----:R-:W-:-:S05]  /*51d0*/  VIADD R0, R0, 0x7f ;  /* 0x0000007f00007836 */ /* 0x001fca0000000000 */
[----:B------:R-:W-:-:S04]  /*51e0*/  SHF.R.S32.HI R3, RZ, 0x1f, R0 ;  /* 0x0000001fff037819 */ /* 0x000fc80000011400 */
[----:B------:R-:W-:Y:S01]  /*51f0*/  LEA.HI R3, R3, R0, RZ, 0x7 ;  /* 0x0000000003037211 */ /* 0x000fe200078f38ff */
[----:B------:R-:W-:-:S03]  /*5200*/  IMAD.MOV.U32 R0, RZ, RZ, 0x1 ;  /* 0x00000001ff007424 */ /* 0x000fc600078e00ff */
[----:B------:R-:W-:Y:S01]  /*5210*/  SHF.R.S32.HI R12, RZ, 0x7, R3 ;  /* 0x00000007ff0c7819 */ /* 0x000fe20000011403 */
[----:B------:R-:W-:-:S04]  /*5220*/  IMAD.MOV.U32 R3, RZ, RZ, RZ ;  /* 0x000000ffff037224 */ /* 0x000fc800078e00ff */
[----:B------:R-:W-:-:S07]  /*5230*/  VIADD R10, R12, 0x1 ;  /* 0x000000010c0a7836 */ /* 0x000fce0000000000 */
.L_x_110:
[----:B------:R-:W-:-:S03]  /*5240*/  UMOV UR6, 0xffffffff ;  /* 0xffffffff00067882 */ /* 0x000fc60000000000 */
[----:B------:R-:W-:Y:S05]  /*5250*/  BRA.DIV UR6, `(.L_x_99) ;  /* 0x0000000e06d47947 */ /* 0x000fea000b800000 */
[----:B------:R-:W-:-:S13]  /*5260*/  ELECT P6, URZ, PT ;  /* 0x00000000003f782f */ /* 0x000fda00038c0000 */
.L_x_121:
[----:B------:R-:W0:Y:S01]  /*5270*/  LDC R4, c[0x0][0x28c] ;  /* 0x0000a300ff047b82 */ /* 0x000e220000000800 */
[----:B------:R-:W-:Y:S01]  /*5280*/  BSSY B1, `(.L_x_100) ;  /* 0x0000043000017945 */ /* 0x000fe20003800000 */
[----:B0-----:R-:W-:-:S13]  /*5290*/  ISETP.LT.OR P6, PT, R4, 0x1, !P6 ;  /* 0x000000010400780c */ /* 0x001fda00077c1670 */
[----:B------:R-:W-:Y:S05]  /*52a0*/  @P6 BRA `(.L_x_101) ;  /* 0x0000000400006947 */ /* 0x000fea0003800000 */
[----:B------:R-:W-:Y:S02]  /*52b0*/  IMAD.SHL.U32 R13, R13, 0x80, RZ ;  /* 0x000000800d0d7824 */ /* 0x000fe400078e00ff */
[----:B------:R-:W-:Y:S02]  /*52c0*/  IMAD.SHL.U32 R20, R20, 0x40, RZ ;  /* 0x0000004014147824 */ /* 0x000fe400078e00ff */
[----:B------:R-:W-:Y:S02]  /*52d0*/  IMAD.MOV.U32 R21, RZ, RZ, RZ ;  /* 0x000000ffff157224 */ /* 0x000fe400078e00ff */
[----:B------:R-:W-:Y:S02]  /*52e0*/  IMAD.MOV.U32 R4, RZ, RZ, R10 ;  /* 0x000000ffff047224 */ /* 0x000fe400078e000a */
[----:B------:R-:W-:Y:S02]  /*52f0*/  IMAD.MOV.U32 R5, RZ, RZ, R0 ;  /* 0x000000ffff057224 */ /* 0x000fe400078e0000 */
[----:B------:R-:W-:-:S07]  /*5300*/  IMAD.MOV.U32 R6, RZ, RZ, R3 ;  /* 0x000000ffff067224 */ /* 0x000fce00078e0003 */
.L_x_105:
[----:B------:R-:W0:Y:S01]  /*5310*/  S2R R14, SR_CgaCtaId ;  /* 0x00000000000e7919 */ /* 0x000e220000008800 */
[----:B------:R-:W-:Y:S01]  /*5320*/  MOV R7, 0x400 ;  /* 0x0000040000077802 */ /* 0x000fe20000000f00 */
[----:B------:R-:W1:Y:S03]  /*5330*/  @!P2 LDC R9, c[0x0][0x500] ;  /* 0x00014000ff09ab82 */ /* 0x000e660000000800 */
[----:B0-----:R-:W-:Y:S02]  /*5340*/  LEA R15, R14, R7, 0x18 ;  /* 0x000000070e0f7211 */ /* 0x001fe400078ec0ff */
[----:B------:R-:W-:-:S03]  /*5350*/  SHF.L.U32 R7, R5, 0x1f, RZ ;  /* 0x0000001f05077819 */ /* 0x000fc600000006ff */
[----:B------:R-:W-:-:S04]  /*5360*/  IMAD R14, R6, 0x8, R15 ;  /* 0x00000008060e7824 */ /* 0x000fc800078e020f */
[----:B------:R-:W0:Y:S02]  /*5370*/  SYNCS.PHASECHK.TRANS64.TRYWAIT P1, [R14+URZ+0x20], R7 ;  /* 0x000020070e0075a7 */ /* 0x000e24000802017f */
[----:B01----:R-:W-:Y:S05]  /*5380*/  @!P1 BRA `(.L_x_102) ;  /* 0x0000000c00a89947 */ /* 0x003fea0003800000 */
.L_x_122:
[----:B0-----:R-:W-:Y:S01]  /*5390*/  PRMT R7, R19, 0x9910, RZ ;  /* 0x0000991013077816 */ /* 0x001fe200000000ff */
[----:B------:R0:W-:Y:S03]  /*53a0*/  @!P2 SYNCS.ARRIVE.TRANS64 RZ, [R14+URZ], R9 ;  /* 0x000000090effa9a7 */ /* 0x0001e6000800003f */
[----:B------:R-:W-:-:S13]  /*53b0*/  ISETP.NE.AND P1, PT, R7, 0x2, PT ;  /* 0x000000020700780c */ /* 0x000fda0003f25270 */
[----:B0-----:R-:W-:Y:S05]  /*53c0*/  @P1 BRA `(.L_x_103) ;  /* 0x0000000000041947 */ /* 0x001fea0003800000 */
[----:B------:R-:W-:Y:S01]  /*53d0*/  BPT.TRAP 0x1 ;  /* 0x000000040000795c */ /* 0x000fe20000300000 */
.L_x_103:
[----:B------:R-:W-:Y:S05]  /*53e0*/  @P0 BRA `(.L_x_104) ;  /* 0x0000000000040947 */ /* 0x000fea0003800000 */
[----:B------:R-:W-:Y:S01]  /*53f0*/  BPT.TRAP 0x1 ;  /* 0x000000040000795c */ /* 0x000fe20000300000 */
.L_x_104:
[C-C-:B------:R-:W-:Y:S01]  /*5400*/  IMAD R7, R6.reuse, 0x8000, R15.reuse ;  /* 0x0000800006077824 */ /* 0x140fe200078e020f */
[----:B------:R-:W-:Y:S01]  /*5410*/  R2UR UR34, R21 ;  /* 0x00000000152272ca */ /* 0x000fe200000e0000 */
[----:B------:R-:W-:Y:S01]  /*5420*/  IMAD R15, R6, 0x4000, R15 ;  /* 0x00004000060f7824 */ /* 0x000fe200078e020f */
[----:B------:R-:W-:Y:S01]  /*5430*/  R2UR UR33, R14 ;  /* 0x000000000e2172ca */ /* 0x000fe200000e0000 */
[----:B------:R-:W-:Y:S01]  /*5440*/  VIADD R4, R4, 0xffffffff ;  /* 0xffffffff04047836 */ /* 0x000fe20000000000 */
[----:B------:R-:W-:Y:S01]  /*5450*/  R2UR UR24, R7 ;  /* 0x00000000071872ca */ /* 0x000fe200000e0000 */
[----:B------:R-:W-:Y:S01]  /*5460*/  UIADD3 UR6, UP0, UR22, 0xf0, URZ ;  /* 0x000000f016067890 */ /* 0x000fe2000ff1e03f */
[----:B------:R-:W-:Y:S01]  /*5470*/  R2UR UR8, R15 ;  /* 0x000000000f0872ca */ /* 0x000fe200000e0000 */
[----:B------:R-:W-:Y:S01]  /*5480*/  UIADD3 UR30, UP1, UR22, 0x1f0, URZ ;  /* 0x000001f0161e7890 */ /* 0x000fe2000ff3e03f */
[----:B------:R-:W-:Y:S01]  /*5490*/  R2UR UR36, R8 ;  /* 0x00000000082472ca */ /* 0x000fe200000e0000 */
[----:B------:R-:W-:Y:S01]  /*54a0*/  UIADD3.X UR7, URZ, UR23, URZ, UP0, !UPT ;  /* 0x000000173f077290 */ /* 0x000fe200087fe43f */
[----:B------:R-:W-:Y:S01]  /*54b0*/  R2UR UR35, R13 ;  /* 0x000000000d2372ca */ /* 0x000fe200000e0000 */
[----:B------:R-:W-:Y:S01]  /*54c0*/  UIADD3.X UR31, URZ, UR23, URZ, UP1, !UPT ;  /* 0x000000173f1f7290 */ /* 0x000fe20008ffe43f */
[----:B------:R-:W-:Y:S01]  /*54d0*/  R2UR UR19, R20 ;  /* 0x00000000141372ca */ /* 0x000fe200000e0000 */
[----:B------:R-:W-:Y:S01]  /*54e0*/  UIADD3 UR26, UR34, 0x40, URZ ;  /* 0x00000040221a7890 */ /* 0x000fe2000fffe03f */
[----:B------:R-:W-:Y:S01]  /*54f0*/  ISETP.GT.AND P3, PT, R4, 0x1, PT ;  /* 0x000000010400780c */ /* 0x000fe20003f64270 */
[----:B------:R-:W-:Y:S01]  /*5500*/  VIADD R6, R6, 0x1 ;  /* 0x0000000106067836 */ /* 0x000fe20000000000 */
[----:B------:R-:W-:Y:S01]  /*5510*/  UMOV UR14, 0x0 ;  /* 0x00000000000e7882 */ /* 0x000fe20000000000 */
[----:B------:R-:W-:Y:S01]  /*5520*/  UIADD3 UR32, UR24, 0x100, URZ ;  /* 0x0000010018207890 */ /* 0x000fe2000fffe03f */
[----:B------:R-:W-:Y:S01]  /*5530*/  VIADD R21, R21, 0x80 ;  /* 0x0000008015157836 */ /* 0x000fe20000000000 */
[----:B------:R-:W-:Y:S01]  /*5540*/  UIADD3 UR24, UR24, 0x4100, URZ ;  /* 0x0000410018187890 */ /* 0x000fe2000fffe03f */
[----:B------:R-:W-:Y:S01]  /*5550*/  ISETP.NE.AND P1, PT, R6, 0x4, PT ;  /* 0x000000040600780c */ /* 0x000fe20003f25270 */
[----:B------:R-:W-:-:S02]  /*5560*/  UIADD3 UR16, UR8, 0x20100, URZ ;  /* 0x0002010008107890 */ /* 0x000fc4000fffe03f */
[----:B------:R-:W-:Y:S01]  /*5570*/  UIADD3 UR8, UR8, 0x22100, URZ ;  /* 0x0002210008087890 */ /* 0x000fe2000fffe03f */
[----:B------:R-:W-:Y:S01]  /*5580*/  SEL R14, RZ, 0x1, P1 ;  /* 0x00000001ff0e7807 */ /* 0x000fe20000800000 */
[----:B------:R-:W-:Y:S01]  /*5590*/  UMOV UR15, 0x10000000 ;  /* 0x10000000000f7882 */ /* 0x000fe20000000000 */
[----:B------:R-:W-:Y:S01]  /*55a0*/  UMOV UR25, UR33 ;  /* 0x0000002100197c82 */ /* 0x000fe20008000000 */
[----:B------:R-:W-:Y:S01]  /*55b0*/  UMOV UR28, UR36 ;  /* 0x00000024001c7c82 */ /* 0x000fe20008000000 */
[----:B------:R-:W-:Y:S01]  /*55c0*/  UMOV UR27, UR35 ;  /* 0x00000023001b7c82 */ /* 0x000fe20008000000 */
[----:B------:R-:W-:Y:S01]  /*55d0*/  UMOV UR17, UR33 ;  /* 0x0000002100117c82 */ /* 0x000fe20008000000 */
[----:B------:R-:W-:Y:S01]  /*55e0*/  UMOV UR18, UR34 ;  /* 0x0000002200127c82 */ /* 0x000fe20008000000 */
[----:B------:R-:W-:Y:S01]  /*55f0*/  UMOV UR20, UR36 ;  /* 0x0000002400147c82 */ /* 0x000fe20008000000 */
[----:B------:R0:W-:Y:S01]  /*5600*/  UTMALDG.3D [UR32], [UR6], desc[UR14] ;  /* 0x00000e20060075b4 */ /* 0x0001e20008011000 */
[----:B------:R-:W-:Y:S01]  /*5610*/  UMOV UR9, UR33 ;  /* 0x0000002100097c82 */ /* 0x000fe20008000000 */
[----:B------:R-:W-:Y:S01]  /*5620*/  UMOV UR11, UR19 ;  /* 0x00000013000b7c82 */ /* 0x000fe20008000000 */
[----:B------:R-:W-:Y:S01]  /*5630*/  UMOV UR12, UR36 ;  /* 0x00000024000c7c82 */ /* 0x000fe20008000000 */
[----:B------:R-:W-:Y:S01]  /*5640*/  UMOV UR10, UR26 ;  /* 0x0000001a000a7c82 */ /* 0x000fe20008000000 */
[----:B------:R-:W-:-:S02]  /*5650*/  LOP3.LUT R5, R5, R14, RZ, 0x3c, !PT ;  /* 0x0000000e05057212 */ /* 0x000fc400078e3cff */
[----:B------:R-:W-:Y:S01]  /*5660*/  SEL R6, R6, RZ, P1 ;  /* 0x000000ff06067207 */ /* 0x000fe20000800000 */
[----:B------:R0:W-:Y:S01]  /*5670*/  UTMALDG.3D [UR24], [UR6], desc[UR14] ;  /* 0x00000e18060075b4 */ /* 0x0001e20008011000 */
[----:B------:R0:W-:Y:S01]  /*5680*/  UTMALDG.3D [UR16], [UR30], desc[UR14] ;  /* 0x00000e101e0075b4 */ /* 0x0001e20008011000 */
[----:B------:R0:W-:Y:S02]  /*5690*/  UTMALDG.3D [UR8], [UR30], desc[UR14] ;  /* 0x00000e081e0075b4 */ /* 0x0001e40008011000 */
[----:B0-----:R-:W-:Y:S05]  /*56a0*/  @P3 BRA `(.L_x_105) ;  /* 0xfffffffc00183947 */ /* 0x001fea000383ffff */
.L_x_101:
[----:B------:R-:W-:Y:S05]  /*56b0*/  BSYNC B1 ;  /* 0x0000000000017941 */ /* 0x000fea0003800000 */
.L_x_100:
[----:B------:R-:W-:Y:S01]  /*56c0*/  LOP3.LUT P3, RZ, R11, 0xff, RZ, 0xc0, !PT ;  /* 0x000000ff0bff7812 */ /* 0x000fe2000786c0ff */
[----:B------:R-:W-:Y:S01]  /*56d0*/  IMAD.IADD R3, R12, 0x1, R3 ;  /* 0x000000010c037824 */ /* 0x000fe200078e0203 */
[----:B------:R-:W-:Y:S01]  /*56e0*/  IADD3 R16, P4, R16, UR38, RZ ;  /* 0x0000002610107c10 */ /* 0x000fe2000ff9e0ff */
[----:B------:R-:W-:Y:S01]  /*56f0*/  ULDC.64 UR6, c[0x0][0x650] ;  /* 0x0001940000067ab9 */ /* 0x000fe20000000a00 */
[----:B------:R-:W-:Y:S01]  /*5700*/  BSSY B1, `(.L_x_106) ;  /* 0x000006c000017945 */ /* 0x000fe20003800000 */
[----:B------:R-:W-:Y:S01]  /*5710*/  IMAD.MOV.U32 R13, RZ, RZ, -0x1 ;  /* 0xffffffffff0d7424 */ /* 0x000fe200078e00ff */
[----:B------:R-:W-:Y:S01]  /*5720*/  ISETP.GT.U32.AND P1, PT, R3, 0x3, PT ;  /* 0x000000030300780c */ /* 0x000fe20003f24070 */
[----:B------:R-:W-:Y:S01]  /*5730*/  IMAD.MOV.U32 R20, RZ, RZ, -0x1 ;  /* 0xffffffffff147424 */ /* 0x000fe200078e00ff */
[----:B------:R-:W-:Y:S01]  /*5740*/  SHF.R.U32.HI R4, RZ, 0x2, R3 ;  /* 0x00000002ff047819 */ /* 0x000fe20000011603 */
[----:B------:R-:W-:Y:S01]  /*5750*/  IMAD.MOV.U32 R8, RZ, RZ, -0x1 ;  /* 0xffffffffff087424 */ /* 0x000fe200078e00ff */
[----:B------:R-:W-:-:S02]  /*5760*/  ISETP.LT.U32.AND P1, PT, R12, 0x4, P1 ;  /* 0x000000040c00780c */ /* 0x000fc40000f21070 */
[----:B------:R-:W-:Y:S01]  /*5770*/  IADD3.X R17, R17, UR41, RZ, P4, !PT ;  /* 0x0000002911117c10 */ /* 0x000fe2000a7fe4ff */
[----:B------:R-:W0:Y:S01]  /*5780*/  @P3 S2R R6, SR_CgaCtaId ;  /* 0x0000000000063919 */ /* 0x000e220000008800 */
[----:B------:R-:W-:Y:S02]  /*5790*/  @P3 MOV R5, 0x400 ;  /* 0x0000040000053802 */ /* 0x000fe40000000f00 */
[----:B------:R-:W-:Y:S02]  /*57a0*/  ISETP.GE.U32.AND P4, PT, R16, UR6, PT ;  /* 0x0000000610007c0c */ /* 0x000fe4000bf86070 */
[----:B------:R-:W-:Y:S02]  /*57b0*/  LOP3.LUT R4, R4, 0x1, RZ, 0xc0, !PT ;  /* 0x0000000104047812 */ /* 0x000fe400078ec0ff */
[----:B------:R-:W-:Y:S02]  /*57c0*/  LOP3.LUT R3, R3, 0x3, RZ, 0xc0, !PT ;  /* 0x0000000303037812 */ /* 0x000fe400078ec0ff */
[----:B------:R-:W-:-:S02]  /*57d0*/  PRMT R11, RZ, 0x7610, R11 ;  /* 0x00007610ff0b7816 */ /* 0x000fc4000000000b */
[----:B0-----:R-:W-:-:S04]  /*57e0*/  @P3 LEA R5, R6, R5, 0x18 ;  /* 0x0000000506053211 */ /* 0x001fc800078ec0ff */
[----:B------:R0:W-:Y:S01]  /*57f0*/  @P3 SYNCS.ARRIVE.TRANS64.A1T0 RZ, [R5+URZ+0x58], RZ ;  /* 0x000058ff05ff39a7 */ /* 0x0001e2000810003f */
[----:B------:R-:W-:-:S04]  /*5800*/  ISETP.NE.U32.AND P3, PT, R4, 0x1, PT ;  /* 0x000000010400780c */ /* 0x000fc80003f65070 */
[----:B------:R-:W-:Y:S02]  /*5810*/  ISETP.GT.U32.AND P3, PT, R12, 0x3, !P3 ;  /* 0x000000030c00780c */ /* 0x000fe40005f64070 */
[----:B0-----:R-:W-:Y:S02]  /*5820*/  SEL R5, RZ, 0x1, !P1 ;  /* 0x00000001ff057807 */ /* 0x001fe40004800000 */
[----:B------:R-:W-:Y:S02]  /*5830*/  ISETP.GE.U32.AND.EX P1, PT, R17, UR7, PT, P4 ;  /* 0x0000000711007c0c */ /* 0x000fe4000bf26140 */
[----:B------:R-:W-:-:S04]  /*5840*/  SEL R4, RZ, 0x1, !P3 ;  /* 0x00000001ff047807 */ /* 0x000fc80005800000 */
[----:B------:R-:W-:Y:S02]  /*5850*/  LOP3.LUT R0, R4, R0, R5, 0x96, !PT ;  /* 0x0000000004007212 */ /* 0x000fe400078e9605 */
[----:B------:R-:W-:-:S05]  /*5860*/  PRMT R4, RZ, 0x7610, R4 ;  /* 0x00007610ff047816 */ /* 0x000fca0000000004 */
[----:B------:R-:W-:Y:S05]  /*5870*/  @P1 BRA `(.L_x_107) ;  /* 0x0000000400501947 */ /* 0x000fea0003800000 */
[----:B------:R-:W-:Y:S01]  /*5880*/  ULDC.64 UR6, c[0x0][0x628] ;  /* 0x00018a0000067ab9 */ /* 0x000fe20000000a00 */
[----:B------:R-:W0:Y:S01]  /*5890*/  S2R R14, SR_CTAID.X ;  /* 0x00000000000e7919 */ /* 0x000e220000002500 */
[----:B------:R-:W-:Y:S01]  /*58a0*/  ISETP.NE.U32.AND P1, PT, RZ, UR6, PT ;  /* 0x00000006ff007c0c */ /* 0x000fe2000bf25070 */
[----:B------:R-:W-:Y:S01]  /*58b0*/  ULDC UR9, c[0x0][0x630] ;  /* 0x00018c0000097ab9 */ /* 0x000fe20000000800 */
[----:B------:R-:W-:Y:S01]  /*58c0*/  IMAD.MOV.U32 R4, RZ, RZ, R16 ;  /* 0x000000ffff047224 */ /* 0x000fe200078e0010 */
[----:B------:R-:W1:Y:S01]  /*58d0*/  S2R R13, SR_CTAID.Y ;  /* 0x00000000000d7919 */ /* 0x000e620000002600 */
[----:B------:R-:W-:Y:S01]  /*58e0*/  ISETP.NE.AND.EX P1, PT, RZ, UR7, PT, P1 ;  /* 0x00000007ff007c0c */ /* 0x000fe2000bf25310 */
[----:B------:R-:W-:-:S12]  /*58f0*/  IMAD.MOV.U32 R5, RZ, RZ, R17 ;  /* 0x000000ffff057224 */ /* 0x000fd800078e0011 */
[----:B------:R-:W-:Y:S05]  /*5900*/  @!P1 BRA `(.L_x_108) ;  /* 0x0000000000289947 */ /* 0x000fea0003800000 */
[----:B------:R-:W-:Y:S02]  /*5910*/  ULDC UR8, c[0x0][0x634] ;  /* 0x00018d0000087ab9 */ /* 0x000fe40000000800 */
[----:B------:R-:W-:-:S05]  /*5920*/  IADD3 R9, P1, R16, UR8, RZ ;  /* 0x0000000810097c10 */ /* 0x000fca000ff3e0ff */
[----:B------:R-:W-:-:S04]  /*5930*/  IMAD.X R15, RZ, RZ, R17, P1 ;  /* 0x000000ffff0f7224 */ /* 0x000fc800008e0611 */
[----:B------:R-:W-:-:S04]  /*5940*/  IMAD.WIDE.U32 R6, R15, UR6, RZ ;  /* 0x000000060f067c25 */ /* 0x000fc8000f8e00ff */
[----:B------:R-:W-:-:S04]  /*5950*/  IMAD.WIDE.U32 R6, P1, R9, UR7, R6 ;  /* 0x0000000709067c25 */ /* 0x000fc8000f820006 */
[----:B------:R-:W-:-:S04]  /*5960*/  IMAD.WIDE.U32 R8, R9, UR6, RZ ;  /* 0x0000000609087c25 */ /* 0x000fc8000f8e00ff */
[----:B------:R-:W-:Y:S01]  /*5970*/  IMAD.X R5, RZ, RZ, RZ, P1 ;  /* 0x000000ffff057224 */ /* 0x000fe200008e06ff */
[----:B------:R-:W-:Y:S01]  /*5980*/  IADD3 RZ, P1, R9, R6, RZ ;  /* 0x0000000609ff7210 */ /* 0x000fe20007f3e0ff */
[----:B------:R-:W-:-:S04]  /*5990*/  IMAD.MOV.U32 R4, RZ, RZ, R7 ;  /* 0x000000ffff047224 */ /* 0x000fc800078e0007 */
[----:B------:R-:W-:-:S08]  /*59a0*/  IMAD.WIDE.U32.X R4, R15, UR7, R4, P1 ;  /* 0x000000070f047c25 */ /* 0x000fd000088e0404 */
.L_x_108:
[--C-:B------:R-:W-:Y:S01]  /*59b0*/  SHF.R.U64 R8, R4, UR9, R5.reuse ;  /* 0x0000000904087c19 */ /* 0x100fe20008001205 */
[----:B------:R-:W-:Y:S01]  /*59c0*/  ULDC.64 UR6, c[0x0][0x620] ;  /* 0x0001880000067ab9 */ /* 0x000fe20000000a00 */
[----:B------:R-:W-:Y:S01]  /*59d0*/  SHF.R.U32.HI R4, RZ, UR9, R5 ;  /* 0x00000009ff047c19 */ /* 0x000fe20008011605 */
[----:B------:R-:W2:Y:S01]  /*59e0*/  LDC R25, c[0x0][0x144] ;  /* 0x00005100ff197b82 */ /* 0x000ea20000000800 */
[----:B------:R-:W-:Y:S01]  /*59f0*/  IADD3 R7, P1, RZ, -R8, RZ ;  /* 0x80000008ff077210 */ /* 0x000fe20007f3e0ff */
[----:B------:R-:W-:Y:S01]  /*5a00*/  ULDC.64 UR10, c[0x0][0x640] ;  /* 0x00019000000a7ab9 */ /* 0x000fe20000000a00 */
[----:B0-----:R-:W-:Y:S01]  /*5a10*/  I2FP.F32.U32 R9, R14 ;  /* 0x0000000e00097245 */ /* 0x001fe20000201000 */
[----:B------:R-:W-:Y:S02]  /*5a20*/  ULDC UR8, c[0x0][0x608] ;  /* 0x0001820000087ab9 */ /* 0x000fe40000000800 */
[----:B------:R-:W-:Y:S01]  /*5a30*/  IMAD.X R4, RZ, RZ, ~R4, P1 ;  /* 0x000000ffff047224 */ /* 0x000fe200008e0e04 */
[----:B------:R-:W-:Y:S01]  /*5a40*/  ISETP.NE.U32.AND P1, PT, RZ, UR10, PT ;  /* 0x0000000aff007c0c */ /* 0x000fe2000bf25070 */
[----:B------:R-:W0:Y:S02]  /*5a50*/  LDC R20, c[0x0][0x148] ;  /* 0x00005200ff147b82 */ /* 0x000e240000000800 */
[----:B------:R-:W-:Y:S01]  /*5a60*/  IMAD R6, R4, UR6, RZ ;  /* 0x0000000604067c24 */ /* 0x000fe2000f8e02ff */
[----:B------:R-:W-:Y:S01]  /*5a70*/  ISETP.NE.AND.EX P1, PT, RZ, UR11, PT, P1 ;  /* 0x0000000bff007c0c */ /* 0x000fe2000bf25310 */
[----:B------:R-:W-:Y:S01]  /*5a80*/  IMAD.WIDE.U32 R4, R7, UR6, R16 ;  /* 0x0000000607047c25 */ /* 0x000fe2000f8e0010 */
[----:B------:R-:W-:-:S03]  /*5a90*/  ULDC UR6, c[0x0][0x150] ;  /* 0x0000540000067ab9 */ /* 0x000fc60000000800 */
[----:B------:R-:W-:Y:S02]  /*5aa0*/  IMAD R7, R7, UR7, R6 ;  /* 0x0000000707077c24 */ /* 0x000fe4000f8e0206 */
[----:B------:R-:W-:Y:S01]  /*5ab0*/  FMUL R6, R9, UR6 ;  /* 0x0000000609067c20 */ /* 0x000fe20008400000 */
[----:B------:R-:W-:Y:S01]  /*5ac0*/  ULDC UR6, c[0x0][0x618] ;  /* 0x0001860000067ab9 */ /* 0x000fe20000000800 */
[----:B------:R-:W-:Y:S01]  /*5ad0*/  ULDC UR7, c[0x0][0x154] ;  /* 0x0000550000077ab9 */ /* 0x000fe20000000800 */
[----:B------:R-:W-:-:S03]  /*5ae0*/  IMAD.IADD R5, R5, 0x1, R7 ;  /* 0x0000000105057824 */ /* 0x000fc600078e0207 */
[----:B------:R-:W3:Y:S02]  /*5af0*/  F2I.U32.TRUNC.NTZ R6, R6 ;  /* 0x0000000600067305 */ /* 0x000ee4000020f000 */
[----:B------:R-:W-:Y:S02]  /*5b00*/  SHF.R.U64 R9, R4, UR6, R5 ;  /* 0x0000000604097c19 */ /* 0x000fe40008001205 */
[----:B-1----:R-:W-:-:S05]  /*5b10*/  I2FP.F32.U32 R4, R13 ;  /* 0x0000000d00047245 */ /* 0x002fca0000201000 */
[----:B------:R-:W-:Y:S01]  /*5b20*/  FMUL R22, R4, UR7 ;  /* 0x0000000704167c20 */ /* 0x000fe20008400000 */
[----:B------:R-:W-:Y:S01]  /*5b30*/  SHF.R.U32.HI R4, RZ, UR6, R5 ;  /* 0x00000006ff047c19 */ /* 0x000fe20008011605 */
[----:B------:R-:W-:-:S03]  /*5b40*/  ULDC UR6, c[0x0][0x658] ;  /* 0x0001960000067ab9 */ /* 0x000fc60000000800 */
[--C-:B------:R-:W-:Y:S01]  /*5b50*/  SHF.R.U64 R21, R9, UR8, R4.reuse ;  /* 0x0000000809157c19 */ /* 0x100fe20008001204 */
[----:B------:R-:W1:Y:S01]  /*5b60*/  F2I.U32.TRUNC.NTZ R22, R22 ;  /* 0x0000001600167305 */ /* 0x000e62000020f000 */
[----:B------:R-:W-:Y:S01]  /*5b70*/  SHF.R.U32.HI R4, RZ, UR8, R4 ;  /* 0x00000008ff047c19 */ /* 0x000fe20008011604 */
[----:B---3--:R-:W-:-:S03]  /*5b80*/  IMAD.MOV R6, RZ, RZ, -R6 ;  /* 0x000000ffff067224 */ /* 0x008fc600078e0a06 */
[----:B------:R-:W-:Y:S01]  /*5b90*/  SHF.R.U64 R15, R21, UR6, R4 ;  /* 0x00000006150f7c19 */ /* 0x000fe20008001204 */
[----:B--2---:R-:W-:Y:S01]  /*5ba0*/  IMAD R14, R25, R6, R14 ;  /* 0x00000006190e7224 */ /* 0x004fe200078e020e */
[----:B------:R-:W-:-:S03]  /*5bb0*/  SHF.R.U32.HI R23, RZ, UR6, R4 ;  /* 0x00000006ff177c19 */ /* 0x000fc60008011604 */
[----:B------:R-:W-:Y:S02]  /*5bc0*/  IMAD.MOV.U32 R4, RZ, RZ, R15 ;  /* 0x000000ffff047224 */ /* 0x000fe400078e000f */
[----:B------:R-:W-:Y:S01]  /*5bd0*/  IMAD.MOV.U32 R5, RZ, RZ, R23 ;  /* 0x000000ffff057224 */ /* 0x000fe200078e0017 */
[----:B-1----:R-:W-:Y:S06]  /*5be0*/  @!P1 BRA `(.L_x_109) ;  /* 0x0000000000289947 */ /* 0x002fec0003800000 */
[----:B------:R-:W-:Y:S02]  /*5bf0*/  ULDC UR6, c[0x0][0x64c] ;  /* 0x0001930000067ab9 */ /* 0x000fe40000000800 */
[----:B------:R-:W-:-:S05]  /*5c00*/  IADD3 R5, P1, R15, UR6, RZ ;  /* 0x000000060f057c10 */ /* 0x000fca000ff3e0ff */
[----:B------:R-:W-:-:S04]  /*5c10*/  IMAD.X R23, RZ, RZ, R23, P1 ;  /* 0x000000ffff177224 */ /* 0x000fc800008e0617 */
[----:B------:R-:W-:-:S04]  /*5c20*/  IMAD.WIDE.U32 R6, R23, UR10, RZ ;  /* 0x0000000a17067c25 */ /* 0x000fc8000f8e00ff */
[----:B------:R-:W-:-:S04]  /*5c30*/  IMAD.WIDE.U32 R6, P1, R5, UR11, R6 ;  /* 0x0000000b05067c25 */ /* 0x000fc8000f820006 */
[----:B------:R-:W-:-:S04]  /*5c40*/  IMAD.WIDE.U32 R4, R5, UR10, RZ ;  /* 0x0000000a05047c25 */ /* 0x000fc8000f8e00ff */
[----:B------:R-:W-:Y:S01]  /*5c50*/  IMAD.MOV.U32 R4, RZ, RZ, R7 ;  /* 0x000000ffff047224 */ /* 0x000fe200078e0007 */
[----:B------:R-:W-:Y:S01]  /*5c60*/  IADD3 RZ, P3, R5, R6, RZ ;  /* 0x0000000605ff7210 */ /* 0x000fe20007f7e0ff */
[----:B------:R-:W-:-:S04]  /*5c70*/  IMAD.X R5, RZ, RZ, RZ, P1 ;  /* 0x000000ffff057224 */ /* 0x000fc800008e06ff */
[----:B------:R-:W-:-:S08]  /*5c80*/  IMAD.WIDE.U32.X R4, R23, UR11, R4, P3 ;  /* 0x0000000b17047c25 */ /* 0x000fd000098e0404 */
.L_x_109:
[----:B------:R-:W-:Y:S01]  /*5c90*/  ISETP.NE.AND P1, PT, R2, 0x1, PT ;  /* 0x000000010200780c */ /* 0x000fe20003f25270 */
[----:B------:R-:W-:Y:S01]  /*5ca0*/  ULDC UR6, c[0x0][0x648] ;  /* 0x0001920000067ab9 */ /* 0x000fe20000000800 */
[----:B------:R-:W-:Y:S01]  /*5cb0*/  LOP3.LUT R21, R21, UR13, RZ, 0xc0, !PT ;  /* 0x0000000d15157c12 */ /* 0x000fe2000f8ec0ff */
[----:B------:R-:W-:Y:S01]  /*5cc0*/  IMAD.MOV R22, RZ, RZ, -R22 ;  /* 0x000000ffff167224 */ /* 0x000fe200078e0a16 */
[----:B------:R-:W-:Y:S01]  /*5cd0*/  SHF.R.U64 R4, R4, UR6, R5 ;  /* 0x0000000604047c19 */ /* 0x000fe20008001205 */
[----:B------:R-:W-:Y:S01]  /*5ce0*/  ULDC UR6, c[0x0][0x638] ;  /* 0x00018e0000067ab9 */ /* 0x000fe20000000800 */
[----:B------:R-:W-:Y:S01]  /*5cf0*/  ULDC UR7, c[0x0][0x610] ;  /* 0x0001840000077ab9 */ /* 0x000fe20000000800 */
[----:B------:R-:W-:Y:S02]  /*5d00*/  IMAD.MOV.U32 R5, RZ, RZ, 0x1 ;  /* 0x00000001ff057424 */ /* 0x000fe400078e00ff */
[----:B------:R-:W-:Y:S02]  /*5d10*/  IMAD.MOV R6, RZ, RZ, -R4 ;  /* 0x000000ffff067224 */ /* 0x000fe400078e0a04 */
[----:B------:R-:W-:Y:S01]  /*5d20*/  IMAD R21, R4, UR5, R21 ;  /* 0x0000000504157c24 */ /* 0x000fe2000f8e0215 */
[----:B------:R-:W-:Y:S01]  /*5d30*/  LOP3.LUT R4, R9, UR4, RZ, 0xc0, !PT ;  /* 0x0000000409047c12 */ /* 0x000fe2000f8ec0ff */
[----:B0-----:R-:W-:-:S02]  /*5d40*/  @P1 IMAD R14, R20, R22, R13 ;  /* 0x00000016140e1224 */ /* 0x001fc400078e020d */
[----:B------:R-:W-:Y:S01]  /*5d50*/  IMAD R15, R6, UR6, R15 ;  /* 0x00000006060f7c24 */ /* 0x000fe2000f8e020f */
[----:B------:R-:W-:Y:S01]  /*5d60*/  ULDC UR6, c[0x0][0x600] ;  /* 0x0001800000067ab9 */ /* 0x000fe20000000800 */
[----:B------:R-:W-:Y:S02]  /*5d70*/  IMAD R14, R21, UR7, R14 ;  /* 0x00000007150e7c24 */ /* 0x000fe4000f8e020e */
[--C-:B------:R-:W-:Y:S01]  /*5d80*/  IMAD R15, R15, UR6, R4.reuse ;  /* 0x000000060f0f7c24 */ /* 0x100fe2000f8e0204 */
[----:B------:R-:W-:-:S04]  /*5d90*/  PRMT R4, R5, 0x7610, R4 ;  /* 0x0000761005047816 */ /* 0x000fc80000000004 */
[----:B------:R-:W-:Y:S02]  /*5da0*/  SEL R20, R15, R14, !P1 ;  /* 0x0000000e0f147207 */ /* 0x000fe40004800000 */
[----:B------:R-:W-:-:S07]  /*5db0*/  SEL R13, R14, R15, !P1 ;  /* 0x0000000f0e0d7207 */ /* 0x000fce0004800000 */
.L_x_107:
[----:B------:R-:W-:Y:S05]  /*5dc0*/  BSYNC B1 ;  /* 0x0000000000017941 */ /* 0x000fea0003800000 */
.L_x_106:
[----:B------:R-:W-:-:S13]  /*5dd0*/  LOP3.LUT P1, RZ, R4, 0xff, RZ, 0xc0, !PT ;  /* 0x000000ff04ff7812 */ /* 0x000fda000782c0ff */
[----:B------:R-:W-:Y:S05]  /*5de0*/  @P1 BRA `(.L_x_110) ;  /* 0xfffffff400141947 */ /* 0x000fea000383ffff */
[----:B------:R-:W-:Y:S05]  /*5df0*/  BSYNC B0 ;  /* 0x0000000000007941 */ /* 0x000fea0003800000 */
.L_x_98:
[----:B------:R-:W-:-:S03]  /*5e00*/  UMOV UR6, 0xffffffff ;  /* 0xffffffff00067882 */ /* 0x000fc60000000000 */
[----:B------:R-:W-:Y:S05]  /*5e10*/  BRA.DIV UR6, `(.L_x_111) ;  /* 0x0000000606187947 */ /* 0x000fea000b800000 */
[----:B------:R-:W-:-:S13]  /*5e20*/  ELECT P6, URZ, PT ;  /* 0x00000000003f782f */ /* 0x000fda00038c0000 */
.L_x_125:
[----:B------:R-:W-:Y:S04]  /*5e30*/  BSSY B0, `(.L_x_112) ;  /* 0x000002b000007945 */ /* 0x000fe80003800000 */
[----:B------:R-:W-:Y:S05]  /*5e40*/  @!P6 BRA `(.L_x_113) ;  /* 0x0000000000a4e947 */ /* 0x000fea0003800000 */
[----:B------:R-:W-:-:S04]  /*5e50*/  LOP3.LUT R18, R18, 0x2, RZ, 0xfc, !PT ;  /* 0x0000000212127812 */ /* 0x000fc800078efcff */
[----:B------:R-:W-:-:S13]  /*5e60*/  ISETP.NE.AND P0, PT, R18, 0x3, PT ;  /* 0x000000031200780c */ /* 0x000fda0003f05270 */
[----:B------:R-:W-:Y:S05]  /*5e70*/  @!P0 BRA `(.L_x_114) ;  /* 0x0000000000048947 */ /* 0x000fea0003800000 */
[----:B------:R-:W-:Y:S01]  /*5e80*/  BPT.TRAP 0x1 ;  /* 0x000000040000795c */ /* 0x000fe20000300000 */
.L_x_114:
[----:B------:R-:W0:Y:S01]  /*5e90*/  S2R R5, SR_CgaCtaId ;  /* 0x0000000000057919 */ /* 0x000e220000008800 */
[----:B------:R-:W-:Y:S02]  /*5ea0*/  MOV R2, 0x400 ;  /* 0x0000040000027802 */ /* 0x000fe40000000f00 */
[----:B------:R-:W-:Y:S02]  /*5eb0*/  SHF.L.U32 R4, R0, 0x1f, RZ ;  /* 0x0000001f00047819 */ /* 0x000fe400000006ff */
[----:B0-----:R-:W-:-:S05]  /*5ec0*/  LEA R2, R5, R2, 0x18 ;  /* 0x0000000205027211 */ /* 0x001fca00078ec0ff */
[----:B------:R-:W-:-:S04]  /*5ed0*/  VIADD R2, R2, 0x20 ;  /* 0x0000002002027836 */ /* 0x000fc80000000000 */
[C---:B------:R-:W-:Y:S02]  /*5ee0*/  IMAD R7, R3.reuse, 0x8, R2 ;  /* 0x0000000803077824 */ /* 0x040fe400078e0202 */
[----:B------:R-:W-:Y:S02]  /*5ef0*/  VIADD R3, R3, 0x1 ;  /* 0x0000000103037836 */ /* 0x000fe40000000000 */
[----:B------:R-:W0:Y:S03]  /*5f00*/  SYNCS.PHASECHK.TRANS64.TRYWAIT P0, [R7+URZ], R4 ;  /* 0x00000004070075a7 */ /* 0x000e26000800017f */
[----:B------:R-:W-:-:S04]  /*5f10*/  ISETP.NE.AND P1, PT, R3, 0x4, PT ;  /* 0x000000040300780c */ /* 0x000fc80003f25270 */
[----:B------:R-:W-:Y:S02]  /*5f20*/  SEL R5, RZ, 0x1, P1 ;  /* 0x00000001ff057807 */ /* 0x000fe40000800000 */
[----:B------:R-:W-:Y:S02]  /*5f30*/  SEL R3, R3, RZ, P1 ;  /* 0x000000ff03037207 */ /* 0x000fe40000800000 */
[----:B------:R-:W-:-:S03]  /*5f40*/  LOP3.LUT R6, R0, R5, RZ, 0x3c, !PT ;  /* 0x0000000500067212 */ /* 0x000fc600078e3cff */
[----:B------:R-:W-:Y:S01]  /*5f50*/  IMAD R8, R3, 0x8, R2 ;  /* 0x0000000803087824 */ /* 0x000fe200078e0202 */
[----:B------:R-:W-:Y:S01]  /*5f60*/  SHF.L.U32 R5, R6, 0x1f, RZ ;  /* 0x0000001f06057819 */ /* 0x000fe200000006ff */
[----:B0-----:R-:W-:Y:S06]  /*5f70*/  @!P0 BRA `(.L_x_115) ;  /* 0x0000000000e08947 */ /* 0x001fec0003800000 */
.L_x_126:
[----:B------:R-:W1:Y:S01]  /*5f80*/  SYNCS.PHASECHK.TRANS64.TRYWAIT P0, [R8+URZ], R5 ;  /* 0x00000005080075a7 */ /* 0x000e62000800017f */
[----:B------:R-:W-:-:S05]  /*5f90*/  VIADD R0, R3, 0x1 ;  /* 0x0000000103007836 */ /* 0x000fca0000000000 */
[----:B------:R-:W-:-:S04]  /*5fa0*/  ISETP.NE.AND P1, PT, R0, 0x4, PT ;  /* 0x000000040000780c */ /* 0x000fc80003f25270 */
[----:B------:R-:W-:Y:S02]  /*5fb0*/  SEL R3, RZ, 0x1, P1 ;  /* 0x00000001ff037807 */ /* 0x000fe40000800000 */
[----:B0-----:R-:W-:Y:S02]  /*5fc0*/  SEL R7, R0, RZ, P1 ;  /* 0x000000ff00077207 */ /* 0x001fe40000800000 */
[----:B------:R-:W-:-:S03]  /*5fd0*/  LOP3.LUT R9, R6, R3, RZ, 0x3c, !PT ;  /* 0x0000000306097212 */ /* 0x000fc600078e3cff */
[----:B------:R-:W-:Y:S01]  /*5fe0*/  IMAD R11, R7, 0x8, R2 ;  /* 0x00000008070b7824 */ /* 0x000fe200078e0202 */
[----:B------:R-:W-:Y:S01]  /*5ff0*/  SHF.L.U32 R6, R9, 0x1f, RZ ;  /* 0x0000001f09067819 */ /* 0x000fe200000006ff */
[----:B-1----:R-:W-:Y:S06]  /*6000*/  @!P0 BRA `(.L_x_116) ;  /* 0x0000000000d08947 */ /* 0x002fec0003800000 */
.L_x_127:
[----:B------:R-:W1:Y:S01]  /*6010*/  SYNCS.PHASECHK.TRANS64.TRYWAIT P0, [R11+URZ], R6 ;  /* 0x000000060b0075a7 */ /* 0x000e62000800017f */
[----:B------:R-:W-:-:S05]  /*6020*/  VIADD R0, R7, 0x1 ;  /* 0x0000000107007836 */ /* 0x000fca0000000000 */
[----:B------:R-:W-:-:S04]  /*6030*/  ISETP.NE.AND P1, PT, R0, 0x4, PT ;  /* 0x000000040000780c */ /* 0x000fc80003f25270 */
[----:B------:R-:W-:Y:S02]  /*6040*/  SEL R4, RZ, 0x1, P1 ;  /* 0x00000001ff047807 */ /* 0x000fe40000800000 */
[----:B------:R-:W-:Y:S02]  /*6050*/  SEL R3, R0, RZ, P1 ;  /* 0x000000ff00037207 */ /* 0x000fe40000800000 */
[----:B------:R-:W-:Y:S01]  /*6060*/  LOP3.LUT R0, R9, R4, RZ, 0x3c, !PT ;  /* 0x0000000409007212 */ /* 0x000fe200078e3cff */
[----:B-1----:R-:W-:Y:S06]  /*6070*/  @!P0 BRA `(.L_x_117) ;  /* 0x0000000000c88947 */ /* 0x002fec0003800000 */
.L_x_128:
[----:B------:R-:W-:Y:S01]  /*6080*/  IMAD R3, R3, 0x8, R2 ;  /* 0x0000000803037824 */ /* 0x000fe200078e0202 */
[----:B------:R-:W-:-:S07]  /*6090*/  SHF.L.U32 R0, R0, 0x1f, RZ ;  /* 0x0000001f00007819 */ /* 0x000fce00000006ff */
.L_x_118:
[----:B--2---:R2:W3:Y:S02]  /*60a0*/  SYNCS.PHASECHK.TRANS64.TRYWAIT P0, [R3+URZ], R0 ;  /* 0x00000000030075a7 */ /* 0x0044e4000800017f */
[----:B---3--:R-:W-:Y:S05]  /*60b0*/  @!P0 NANOSLEEP.SYNCS 0x989680 ;  /* 0x009896800000895d */ /* 0x008fea0003900000 */
[----:B------:R-:W3:Y:S02]  /*60c0*/  @!P0 SYNCS.PHASECHK.TRANS64 P0, [R3+URZ], R0 ;  /* 0x00000000030085a7 */ /* 0x000ee4000800007f */
[----:B---3--:R-:W-:Y:S05]  /*60d0*/  @!P0 BRA `(.L_x_118) ;  /* 0xfffffffc00f08947 */ /* 0x008fea000383ffff */
.L_x_113:
[----:B------:R-:W-:Y:S05]  /*60e0*/  BSYNC B0 ;  /* 0x0000000000007941 */ /* 0x000fea0003800000 */
.L_x_112:
[----:B------:R-:W-:Y:S05]  /*60f0*/  EXIT ;  /* 0x000000000000794d */ /* 0x000fea0003800000 */
.L_x_17:
[----:B-1----:R1:W2:Y:S02]  /*6100*/  SYNCS.PHASECHK.TRANS64.TRYWAIT P1, [R3+URZ], R0 ;  /* 0x00000000030075a7 */ /* 0x0022a4000802017f */
[----:B--2---:R-:W-:Y:S05]  /*6110*/  @!P1 NANOSLEEP.SYNCS 0x989680 ;  /* 0x009896800000995d */ /* 0x004fea0003900000 */
[----:B------:R-:W2:Y:S02]  /*6120*/  @!P1 SYNCS.PHASECHK.TRANS64 P1, [R3+URZ], R0 ;  /* 0x00000000030095a7 */ /* 0x000ea4000802007f */
[----:B--2---:R-:W-:Y:S05]  /*6130*/  @!P1 BRA `(.L_x_17) ;  /* 0xfffffffc00f09947 */ /* 0x004fea000383ffff */
[----:B------:R-:W-:Y:S05]  /*6140*/  BRA `(.L_x_16) ;  /* 0xffffffb000d87947 */ /* 0x000fea000383ffff */
.L_x_22:
[----:B-1----:R-:W-:-:S04]  /*6150*/  IMAD.U32 R4, RZ, RZ, UR8 ;  /* 0x00000008ff047e24 */ /* 0x002fc8000f8e00ff */
[----:B------:R1:W2:Y:S03]  /*6160*/  SYNCS.PHASECHK.TRANS64.TRYWAIT P1, [R4+URZ], R3 ;  /* 0x00000003040075a7 */ /* 0x0002a6000802017f */
[----:B--2---:R-:W-:Y:S05]  /*6170*/  @!P1 NANOSLEEP.SYNCS 0x989680 ;  /* 0x009896800000995d */ /* 0x004fea0003900000 */
[----:B------:R-:W2:Y:S02]  /*6180*/  @!P1 SYNCS.PHASECHK.TRANS64 P1, [R4+URZ], R3 ;  /* 0x00000003040095a7 */ /* 0x000ea4000802007f */
[----:B--2---:R-:W-:Y:S05]  /*6190*/  @!P1 BRA `(.L_x_22) ;  /* 0xfffffffc00ec9947 */ /* 0x004fea000383ffff */
[----:B------:R-:W-:Y:S05]  /*61a0*/  BRA `(.L_x_21) ;  /* 0xffffffb800147947 */ /* 0x000fea000383ffff */
.L_x_99:
[----:B------:R-:W-:Y:S01]  /*61b0*/  BSSY B1, `(.L_x_119) ;  /* 0x0000006000017945 */ /* 0x000fe20003800000 */
[----:B------:R-:W-:-:S07]  /*61c0*/  IMAD.MOV.U32 R15, RZ, RZ, -0x1 ;  /* 0xffffffffff0f7424 */ /* 0x000fce00078e00ff */
[----:B------:R-:W-:Y:S05]  /*61d0*/  WARPSYNC.COLLECTIVE R15, `(.L_x_120) ;  /* 0x000000000f0c7348 */ /* 0x000fea0003c00000 */
[----:B------:R-:W-:Y:S02]  /*61e0*/  ELECT P6, UR62, PT ;  /* 0x00000000003e782f */ /* 0x000fe400038c0000 */
[----:B------:R-:W-:Y:S01]  /*61f0*/  MOV R14, UR62 ;  /* 0x0000003e000e7c02 */ /* 0x000fe20008000f00 */
[----:B------:R-:W-:Y:S10]  /*6200*/  ENDCOLLECTIVE ;  /* 0x000000000000791b */ /* 0x000ff40003800000 */
.L_x_120:
[----:B------:R-:W-:Y:S05]  /*6210*/  BSYNC B1 ;  /* 0x0000000000017941 */ /* 0x000fea0003800000 */
.L_x_119:
[----:B------:R-:W-:Y:S05]  /*6220*/  BRA `(.L_x_121) ;  /* 0xfffffff000107947 */ /* 0x000fea000383ffff */
.L_x_102:
[----:B0-----:R0:W1:Y:S02]  /*6230*/  SYNCS.PHASECHK.TRANS64.TRYWAIT P1, [R14+URZ+0x20], R7 ;  /* 0x000020070e0075a7 */ /* 0x001064000802017f */
[----:B-1----:R-:W-:Y:S05]  /*6240*/  @!P1 NANOSLEEP.SYNCS 0x989680 ;  /* 0x009896800000995d */ /* 0x002fea0003900000 */
[----:B------:R-:W1:Y:S02]  /*6250*/  @!P1 SYNCS.PHASECHK.TRANS64 P1, [R14+URZ+0x20], R7 ;  /* 0x000020070e0095a7 */ /* 0x000e64000802007f */
[----:B-1----:R-:W-:Y:S05]  /*6260*/  @!P1 BRA `(.L_x_102) ;  /* 0xfffffffc00f09947 */ /* 0x002fea000383ffff */
[----:B------:R-:W-:Y:S05]  /*6270*/  BRA `(.L_x_122) ;  /* 0xfffffff000447947 */ /* 0x000fea000383ffff */
.L_x_111:
[----:B------:R-:W-:Y:S01]  /*6280*/  BSSY B0, `(.L_x_123) ;  /* 0x0000006000007945 */ /* 0x000fe20003800000 */
[----:B------:R-:W-:-:S07]  /*6290*/  IMAD.MOV.U32 R15, RZ, RZ, -0x1 ;  /* 0xffffffffff0f7424 */ /* 0x000fce00078e00ff */
[----:B------:R-:W-:Y:S05]  /*62a0*/  WARPSYNC.COLLECTIVE R15, `(.L_x_124) ;  /* 0x000000000f0c7348 */ /* 0x000fea0003c00000 */
[----:B------:R-:W-:Y:S02]  /*62b0*/  ELECT P6, UR62, PT ;  /* 0x00000000003e782f */ /* 0x000fe400038c0000 */
[----:B------:R-:W-:Y:S01]  /*62c0*/  MOV R14, UR62 ;  /* 0x0000003e000e7c02 */ /* 0x000fe20008000f00 */
[----:B------:R-:W-:Y:S10]  /*62d0*/  ENDCOLLECTIVE ;  /* 0x000000000000791b */ /* 0x000ff40003800000 */
.L_x_124:
[----:B------:R-:W-:Y:S05]  /*62e0*/  BSYNC B0 ;  /* 0x0000000000007941 */ /* 0x000fea0003800000 */
.L_x_123:
[----:B------:R-:W-:Y:S05]  /*62f0*/  BRA `(.L_x_125) ;  /* 0xfffffff800cc7947 */ /* 0x000fea000383ffff */
.L_x_115:
[----:B0-----:R0:W1:Y:S02]  /*6300*/  SYNCS.PHASECHK.TRANS64.TRYWAIT P0, [R7+URZ], R4 ;  /* 0x00000004070075a7 */ /* 0x001064000800017f */
[----:B-1----:R-:W-:Y:S05]  /*6310*/  @!P0 NANOSLEEP.SYNCS 0x989680 ;  /* 0x009896800000895d */ /* 0x002fea0003900000 */
[----:B------:R-:W1:Y:S02]  /*6320*/  @!P0 SYNCS.PHASECHK.TRANS64 P0, [R7+URZ], R4 ;  /* 0x00000004070085a7 */ /* 0x000e64000800007f */
[----:B-1----:R-:W-:Y:S05]  /*6330*/  @!P0 BRA `(.L_x_115) ;  /* 0xfffffffc00f08947 */ /* 0x002fea000383ffff */
[----:B------:R-:W-:Y:S05]  /*6340*/  BRA `(.L_x_126) ;  /* 0xfffffffc000c7947 */ /* 0x000fea000383ffff */
.L_x_116:
[----:B0-----:R0:W1:Y:S02]  /*6350*/  SYNCS.PHASECHK.TRANS64.TRYWAIT P0, [R8+URZ], R5 ;  /* 0x00000005080075a7 */ /* 0x001064000800017f */
[----:B-1----:R-:W-:Y:S05]  /*6360*/  @!P0 NANOSLEEP.SYNCS 0x989680 ;  /* 0x009896800000895d */ /* 0x002fea0003900000 */
[----:B------:R-:W1:Y:S02]  /*6370*/  @!P0 SYNCS.PHASECHK.TRANS64 P0, [R8+URZ], R5 ;  /* 0x00000005080085a7 */ /* 0x000e64000800007f */
[----:B-1----:R-:W-:Y:S05]  /*6380*/  @!P0 BRA `(.L_x_116) ;  /* 0xfffffffc00f08947 */ /* 0x002fea000383ffff */
[----:B------:R-:W-:Y:S05]  /*6390*/  BRA `(.L_x_127) ;  /* 0xfffffffc001c7947 */ /* 0x000fea000383ffff */
.L_x_117:
[----:B-1----:R1:W2:Y:S02]  /*63a0*/  SYNCS.PHASECHK.TRANS64.TRYWAIT P0, [R11+URZ], R6 ;  /* 0x000000060b0075a7 */ /* 0x0022a4000800017f */
[----:B--2---:R-:W-:Y:S05]  /*63b0*/  @!P0 NANOSLEEP.SYNCS 0x989680 ;  /* 0x009896800000895d */ /* 0x004fea0003900000 */
[----:B------:R-:W2:Y:S02]  /*63c0*/  @!P0 SYNCS.PHASECHK.TRANS64 P0, [R11+URZ], R6 ;  /* 0x000000060b0085a7 */ /* 0x000ea4000800007f */
[----:B--2---:R-:W-:Y:S05]  /*63d0*/  @!P0 BRA `(.L_x_117) ;  /* 0xfffffffc00f08947 */ /* 0x004fea000383ffff */
[----:B------:R-:W-:Y:S05]  /*63e0*/  BRA `(.L_x_128) ;  /* 0xfffffffc00247947 */ /* 0x000fea000383ffff */
.L_x_129:
[----:B------:R-:W-:-:S00]  /*63f0*/  BRA `(.L_x_129) ;  /* 0xfffffffc00fc7947 */ /* 0x000fc0000383ffff */
[----:B------:R-:W-:-:S00]  /*6400*/  NOP ;  /* 0x0000000000007918 */ /* 0x000fc00000000000 */
[----:B------:R-:W-:-:S00]  /*6410*/  NOP ;  /* 0x0000000000007918 */ /* 0x000fc00000000000 */
[----:B------:R-:W-:-:S00]  /*6420*/  NOP ;  /* 0x0000000000007918 */ /* 0x000fc00000000000 */
[----:B------:R-:W-:-:S00]  /*6430*/  NOP ;  /* 0x0000000000007918 */ /* 0x000fc00000000000 */
[----:B------:R-:W-:-:S00]  /*6440*/  NOP ;  /* 0x0000000000007918 */ /* 0x000fc00000000000 */
[----:B------:R-:W-:-:S00]  /*6450*/  NOP ;  /* 0x0000000000007918 */ /* 0x000fc00000000000 */
[----:B------:R-:W-:-:S00]  /*6460*/  NOP ;  /* 0x0000000000007918 */ /* 0x000fc00000000000 */
[----:B------:R-:W-:-:S00]  /*6470*/  NOP ;  /* 0x0000000000007918 */ /* 0x000fc00000000000 */
.L_x_130:


//--------------------- .nv.global.init           --------------------------
	.section	.nv.global.init,"aw",@progbits
.nv.global.init:
	.type		$str$22,@object
	.size		$str$22,($str$23 - $str$22)
$str$22:
        /*0000*/ 	.byte	0x6b, 0x5f, 0x74, 0x69, 0x6c, 0x65, 0x5f, 0x63, 0x6f, 0x75, 0x6e, 0x74, 0x20, 0x3e, 0x3d, 0x20
        /*0010*/ 	.byte	0x31, 0x00
	.type		$str$23,@object
	.size		$str$23,(__unnamed_1 - $str$23)
$str$23:
        /*0012*/ 	.byte	0x2f, 0x74, 0x6d, 0x70, 0x2f, 0x63, 0x75, 0x74, 0x6c, 0x61, 0x73, 0x73, 0x5f, 0x73, 0x77, 0x65
        /*0022*/ 	.byte	0x65, 0x70, 0x5f, 0x73, 0x72, 0x63, 0x2f, 0x69, 0x6e, 0x63, 0x6c, 0x75, 0x64, 0x65, 0x2f, 0x63
        /*0032*/ 	.byte	0x75, 0x74, 0x6c, 0x61, 0x73, 0x73, 0x2f, 0x67, 0x65, 0x6d, 0x6d, 0x2f, 0x63, 0x6f, 0x6c, 0x6c
        /*0042*/ 	.byte	0x65, 0x63, 0x74, 0x69, 0x76, 0x65, 0x2f, 0x73, 0x6d, 0x39, 0x30, 0x5f, 0x6d, 0x6d, 0x61, 0x5f
        /*0052*/ 	.byte	0x74, 0x6d, 0x61, 0x5f, 0x67, 0x6d, 0x6d, 0x61, 0x5f, 0x73, 0x73, 0x5f, 0x77, 0x61, 0x72, 0x70
        /*0062*/ 	.byte	0x73, 0x70, 0x65, 0x63, 0x69, 0x61, 0x6c, 0x69, 0x7a, 0x65, 0x64, 0x2e, 0x68, 0x70, 0x70, 0x00
	.type		__unnamed_1,@object
	.size		__unnamed_1,(.L_0 - __unnamed_1)
__unnamed_1:
        /*0072*/ 	.byte	0x76, 0x6f, 0x69, 0x64, 0x20, 0x63, 0x75, 0x74, 0x6c, 0x61, 0x73, 0x73, 0x3a, 0x3a, 0x67, 0x65
        /* <DEDUP_REMOVED lines=179> */
        /*0bb2*/ 	.byte	0x64, 0x65, 0x6e, 0x74, 0x69, 0x74, 0x79, 0x5d, 0x00
.L_0:


//--------------------- .nv.shared._ZN7cutlass13device_kernelINS_4gemm6kernel13GemmUniversalIN4cute5tupleIJiiiiEEENS1_10collective13CollectiveMmaINS1_34MainloopSm90TmaGmmaWarpSpecializedILi4ENS5_IJNS4_1CILi1EEESB_SB_EEENS1_35KernelTmaWarpSpecializedCooperativeEEENS5_IJNSA_ILi128EEENSA_ILi64EEESF_EEENS_6half_tENS5_IJlSB_lEEESI_SJ_NS4_8TiledMMAINS4_8MMA_AtomIJNS4_4SM904GMMA25MMA_64x64x16_F32F16F16_SSILNSN_5MajorE0ELSP_0ELNSN_7ScaleInE1ELSQ_1EEEEEENS4_6LayoutINS5_IJNSA_ILi2EEESB_SB_EEENS5_IJSB_NSA_ILi0EEESW_EEEEENS5_IJNS4_10UnderscoreESZ_SZ_EEEEENS4_13SM90_TMA_LOADENS4_14ComposedLayoutINS4_7SwizzleILi3ELi4ELi3EEENS4_18smem_ptr_flag_bitsILi16EEENST_INS5_IJNSA_ILi8EEESG_EEENS5_IJSG_SB_EEEEEEEvNS4_8identityES12_S1C_vS1D_EENS_8epilogue10collective6detail29Sm90TmaWarpSpecializedAdapterINS1G_15DefaultEpilogueISI_SJ_SJ_NS1F_6thread17LinearCombinationISI_Li1EffLNS1K_9ScaleType4KindE0ELNS_15FloatRoundStyleE2ESI_EENS1_15EpilogueDefaultEEEEEvvEEEEvNT_6ParamsE --------------------------
	.section	.nv.shared._ZN7cutlass13device_kernelINS_4gemm6kernel13GemmUniversalIN4cute5tupleIJiiiiEEENS1_10collective13CollectiveMmaINS1_34MainloopSm90TmaGmmaWarpSpecializedILi4ENS5_IJNS4_1CILi1EEESB_SB_EEENS1_35KernelTmaWarpSpecializedCooperativeEEENS5_IJNSA_ILi128EEENSA_ILi64EEESF_EEENS_6half_tENS5_IJlSB_lEEESI_SJ_NS4_8TiledMMAINS4_8MMA_AtomIJNS4_4SM904GMMA25MMA_64x64x16_F32F16F16_SSILNSN_5MajorE0ELSP_0ELNSN_7ScaleInE1ELSQ_1EEEEEENS4_6LayoutINS5_IJNSA_ILi2EEESB_SB_EEENS5_IJSB_NSA_ILi0EEESW_EEEEENS5_IJNS4_10UnderscoreESZ_SZ_EEEEENS4_13SM90_TMA_LOADENS4_14ComposedLayoutINS4_7SwizzleILi3ELi4ELi3EEENS4_18smem_ptr_flag_bitsILi16EEENST_INS5_IJNSA_ILi8EEESG_EEENS5_IJSG_SB_EEEEEEEvNS4_8identityES12_S1C_vS1D_EENS_8epilogue10collective6detail29Sm90TmaWarpSpecializedAdapterINS1G_15DefaultEpilogueISI_SJ_SJ_NS1F_6thread17LinearCombinationISI_Li1EffLNS1K_9ScaleType4KindE0ELNS_15FloatRoundStyleE2ESI_EENS1_15EpilogueDefaultEEEEEvvEEEEvNT_6ParamsE,"aw",@nobits
	.sectionflags	@""
	.align	16
	.zero		1024


//--------------------- .nv.shared.reserved.0     --------------------------
	.section	.nv.shared.reserved.0,"aw",@nobits
	.weak		__nv_reservedSMEM_offset_0_alias
	.size		__nv_reservedSMEM_offset_0_alias, 0, 0
	.other		__nv_reservedSMEM_offset_0_alias,@"STO_CUDA_RESERVED_SHARED STV_DEFAULT"
__nv_reservedSMEM_offset_0_alias:
	.zero		0


//--------------------- .nv.global                --------------------------
	.section	.nv.global,"aw",@nobits
.nv.global:
	.type		_ZN39_INTERNAL_d61896c2_4_k_cu_a7549b89_26284cute1_E,@object
	.size		_ZN39_INTERNAL_d61896c2_4_k_cu_a7549b89_26284cute1_E,(_ZN39_INTERNAL_d61896c2_4_k_cu_a7549b89_26284cuda3std3__45__cpo6cbeginE - _ZN39_INTERNAL_d61896c2_4_k_cu_a7549b89_26284cute1_E)
_ZN39_INTERNAL_d61896c2_4_k_cu_a7549b89_26284cute1_E:
	.zero		1
	.type		_ZN39_INTERNAL_d61896c2_4_k_cu_a7549b89_26284cuda3std3__45__cpo6cbeginE,@object
	.size		_ZN39_INTERNAL_d61896c2_4_k_cu_a7549b89_26284cuda3std3__45__cpo6cbeginE,(_ZN39_INTERNAL_d61896c2_4_k_cu_a7549b89_26284cuda3std3__48in_placeE - _ZN39_INTERNAL_d61896c2_4_k_cu_a7549b89_26284cuda3std3__45__cpo6cbeginE)
_ZN39_INTERNAL_d61896c2_4_k_cu_a7549b89_26284cuda3std3__45__cpo6cbeginE:
	.zero		1
	.type		_ZN39_INTERNAL_d61896c2_4_k_cu_a7549b89_26284cuda3std3__48in_placeE,@object
	.size		_ZN39_INTERNAL_d61896c2_4_k_cu_a7549b89_26284cuda3std3__48in_placeE,(_ZN39_INTERNAL_d61896c2_4_k_cu_a7549b89_26284cuda3std6ranges3__45__cpo9iter_moveE - _ZN39_INTERNAL_d61896c2_4_k_cu_a7549b89_26284cuda3std3__48in_placeE)
_ZN39_INTERNAL_d61896c2_4_k_cu_a7549b89_26284cuda3std3__48in_placeE:
	.zero		1
	.type		_ZN39_INTERNAL_d61896c2_4_k_cu_a7549b89_26284cuda3std6ranges3__45__cpo9iter_moveE,@object
	.size		_ZN39_INTERNAL_d61896c2_4_k_cu_a7549b89_26284cuda3std6ranges3__45__cpo9iter_moveE,(_ZN39_INTERNAL_d61896c2_4_k_cu_a7549b89_26284cuda3std3__45__cpo5beginE - _ZN39_INTERNAL_d61896c2_4_k_cu_a7549b89_26284cuda3std6ranges3__45__cpo9iter_moveE)
_ZN39_INTERNAL_d61896c2_4_k_cu_a7549b89_26284cuda3std6ranges3__45__cpo9iter_moveE:
	.zero		1
	.type		_ZN39_INTERNAL_d61896c2_4_k_cu_a7549b89_26284cuda3std3__45__cpo5beginE,@object
	.size		_ZN39_INTERNAL_d61896c2_4_k_cu_a7549b89_26284cuda3std3__45__cpo5beginE,(_ZN39_INTERNAL_d61896c2_4_k_cu_a7549b89_26284cuda3std3__441_GLOBAL__N__d61896c2_4_k_cu_a7549b89_26286ignoreE - _ZN39_INTERNAL_d61896c2_4_k_cu_a7549b89_26284cuda3std3__45__cpo5beginE)
_ZN39_INTERNAL_d61896c2_4_k_cu_a7549b89_26284cuda3std3__45__cpo5beginE:
	.zero		1
	.type		_ZN39_INTERNAL_d61896c2_4_k_cu_a7549b89_26284cuda3std3__441_GLOBAL__N__d61896c2_4_k_cu_a7549b89_26286ignoreE,@object
	.size		_ZN39_INTERNAL_d61896c2_4_k_cu_a7549b89_26284cuda3std3__441_GLOBAL__N__d61896c2_4_k_cu_a7549b89_26286ignoreE,(_ZN39_INTERNAL_d61896c2_4_k_cu_a7549b89_26284cute7productE - _ZN39_INTERNAL_d61896c2_4_k_cu_a7549b89_26284cuda3std3__441_GLOBAL__N__d61896c2_4_k_cu_a7549b89_26286ignoreE)
_ZN39_INTERNAL_d61896c2_4_k_cu_a7549b89_26284cuda3std3__441_GLOBAL__N__d61896c2_4_k_cu_a7549b89_26286ignoreE:
	.zero		1
	.type		_ZN39_INTERNAL_d61896c2_4_k_cu_a7549b89_26284cute7productE,@object
	.size		_ZN39_INTERNAL_d61896c2_4_k_cu_a7549b89_26284cute7productE,(_ZN39_INTERNAL_d61896c2_4_k_cu_a7549b89_26284cuda3std3__45__cpo3endE - _ZN39_INTERNAL_d61896c2_4_k_cu_a7549b89_26284cute7productE)
_ZN39_INTERNAL_d61896c2_4_k_cu_a7549b89_26284cute7productE:
	.zero		1
	.type		_ZN39_INTERNAL_d61896c2_4_k_cu_a7549b89_26284cuda3std3__45__cpo3endE,@object
	.size		_ZN39_INTERNAL_d61896c2_4_k_cu_a7549b89_26284cuda3std3__45__cpo3endE,(_ZN39_INTERNAL_d61896c2_4_k_cu_a7549b89_26284cuda3std3__419piecewise_constructE - _ZN39_INTERNAL_d61896c2_4_k_cu_a7549b89_26284cuda3std3__45__cpo3endE)
_ZN39_INTERNAL_d61896c2_4_k_cu_a7549b89_26284cuda3std3__45__cpo3endE:
	.zero		1
	.type		_ZN39_INTERNAL_d61896c2_4_k_cu_a7549b89_26284cuda3std3__419piecewise_constructE,@object
	.size		_ZN39_INTERNAL_d61896c2_4_k_cu_a7549b89_26284cuda3std3__419piecewise_constructE,(_ZN39_INTERNAL_d61896c2_4_k_cu_a7549b89_26284cuda3std3__45__cpo4cendE - _ZN39_INTERNAL_d61896c2_4_k_cu_a7549b89_26284cuda3std3__419piecewise_constructE)
_ZN39_INTERNAL_d61896c2_4_k_cu_a7549b89_26284cuda3std3__419piecewise_constructE:
	.zero		1
	.type		_ZN39_INTERNAL_d61896c2_4_k_cu_a7549b89_26284cuda3std3__45__cpo4cendE,@object
	.size		_ZN39_INTERNAL_d61896c2_4_k_cu_a7549b89_26284cuda3std3__45__cpo4cendE,(_ZN39_INTERNAL_d61896c2_4_k_cu_a7549b89_26284cuda3std6ranges3__45__cpo4swapE - _ZN39_INTERNAL_d61896c2_4_k_cu_a7549b89_26284cuda3std3__45__cpo4cendE)
_ZN39_INTERNAL_d61896c2_4_k_cu_a7549b89_26284cuda3std3__45__cpo4cendE:
	.zero		1
	.type		_ZN39_INTERNAL_d61896c2_4_k_cu_a7549b89_26284cuda3std6ranges3__45__cpo4swapE,@object
	.size		_ZN39_INTERNAL_d61896c2_4_k_cu_a7549b89_26284cuda3std6ranges3__45__cpo4swapE,(.L_8 - _ZN39_INTERNAL_d61896c2_4_k_cu_a7549b89_26284cuda3std6ranges3__45__cpo4swapE)
_ZN39_INTERNAL_d61896c2_4_k_cu_a7549b89_26284cuda3std6ranges3__45__cpo4swapE:
	.zero		1
.L_8:


//--------------------- .nv.constant0._ZN7cutlass13device_kernelINS_4gemm6kernel13GemmUniversalIN4cute5tupleIJiiiiEEENS1_10collective13CollectiveMmaINS1_34MainloopSm90TmaGmmaWarpSpecializedILi4ENS5_IJNS4_1CILi1EEESB_SB_EEENS1_35KernelTmaWarpSpecializedCooperativeEEENS5_IJNSA_ILi128EEENSA_ILi64EEESF_EEENS_6half_tENS5_IJlSB_lEEESI_SJ_NS4_8TiledMMAINS4_8MMA_AtomIJNS4_4SM904GMMA25MMA_64x64x16_F32F16F16_SSILNSN_5MajorE0ELSP_0ELNSN_7ScaleInE1ELSQ_1EEEEEENS4_6LayoutINS5_IJNSA_ILi2EEESB_SB_EEENS5_IJSB_NSA_ILi0EEESW_EEEEENS5_IJNS4_10UnderscoreESZ_SZ_EEEEENS4_13SM90_TMA_LOADENS4_14ComposedLayoutINS4_7SwizzleILi3ELi4ELi3EEENS4_18smem_ptr_flag_bitsILi16EEENST_INS5_IJNSA_ILi8EEESG_EEENS5_IJSG_SB_EEEEEEEvNS4_8identityES12_S1C_vS1D_EENS_8epilogue10collective6detail29Sm90TmaWarpSpecializedAdapterINS1G_15DefaultEpilogueISI_SJ_SJ_NS1F_6thread17LinearCombinationISI_Li1EffLNS1K_9ScaleType4KindE0ELNS_15FloatRoundStyleE2ESI_EENS1_15EpilogueDefaultEEEEEvvEEEEvNT_6ParamsE --------------------------
	.section	.nv.constant0._ZN7cutlass13device_kernelINS_4gemm6kernel13GemmUniversalIN4cute5tupleIJiiiiEEENS1_10collective13CollectiveMmaINS1_34MainloopSm90TmaGmmaWarpSpecializedILi4ENS5_IJNS4_1CILi1EEESB_SB_EEENS1_35KernelTmaWarpSpecializedCooperativeEEENS5_IJNSA_ILi128EEENSA_ILi64EEESF_EEENS_6half_tENS5_IJlSB_lEEESI_SJ_NS4_8TiledMMAINS4_8MMA_AtomIJNS4_4SM904GMMA25MMA_64x64x16_F32F16F16_SSILNSN_5MajorE0ELSP_0ELNSN_7ScaleInE1ELSQ_1EEEEEENS4_6LayoutINS5_IJNSA_ILi2EEESB_SB_EEENS5_IJSB_NSA_ILi0EEESW_EEEEENS5_IJNS4_10UnderscoreESZ_SZ_EEEEENS4_13SM90_TMA_LOADENS4_14ComposedLayoutINS4_7SwizzleILi3ELi4ELi3EEENS4_18smem_ptr_flag_bitsILi16EEENST_INS5_IJNSA_ILi8EEESG_EEENS5_IJSG_SB_EEEEEEEvNS4_8identityES12_S1C_vS1D_EENS_8epilogue10collective6detail29Sm90TmaWarpSpecializedAdapterINS1G_15DefaultEpilogueISI_SJ_SJ_NS1F_6thread17LinearCombinationISI_Li1EffLNS1K_9ScaleType4KindE0ELNS_15FloatRoundStyleE2ESI_EENS1_15EpilogueDefaultEEEEEvvEEEEvNT_6ParamsE,"a",@progbits
	.sectionflags	@""
	.align	4
.nv.constant0._ZN7cutlass13device_kernelINS_4gemm6kernel13GemmUniversalIN4cute5tupleIJiiiiEEENS1_10collective13CollectiveMmaINS1_34MainloopSm90TmaGmmaWarpSpecializedILi4ENS5_IJNS4_1CILi1EEESB_SB_EEENS1_35KernelTmaWarpSpecializedCooperativeEEENS5_IJNSA_ILi128EEENSA_ILi64EEESF_EEENS_6half_tENS5_IJlSB_lEEESI_SJ_NS4_8TiledMMAINS4_8MMA_AtomIJNS4_4SM904GMMA25MMA_64x64x16_F32F16F16_SSILNSN_5MajorE0ELSP_0ELNSN_7ScaleInE1ELSQ_1EEEEEENS4_6LayoutINS5_IJNSA_ILi2EEESB_SB_EEENS5_IJSB_NSA_ILi0EEESW_EEEEENS5_IJNS4_10UnderscoreESZ_SZ_EEEEENS4_13SM90_TMA_LOADENS4_14ComposedLayoutINS4_7SwizzleILi3ELi4ELi3EEENS4_18smem_ptr_flag_bitsILi16EEENST_INS5_IJNSA_ILi8EEESG_EEENS5_IJSG_SB_EEEEEEEvNS4_8identityES12_S1C_vS1D_EENS_8epilogue10collective6detail29Sm90TmaWarpSpecializedAdapterINS1G_15DefaultEpilogueISI_SJ_SJ_NS1F_6thread17LinearCombinationISI_Li1EffLNS1K_9ScaleType4KindE0ELNS_15FloatRoundStyleE2ESI_EENS1_15EpilogueDefaultEEEEEvvEEEEvNT_6ParamsE:
	.zero		1664


//--------------------- SYMBOLS --------------------------

	.type		.nv.reservedSmem.offset0,@object
	.size		.nv.reservedSmem.offset0,0x4
	.type		__assertfail,@function
